	.target	sm_90a

	.elftype	@"ET_EXEC"


//--------------------- .note.nv.tkinfo           --------------------------
	.section	.note.nv.tkinfo,"",@"SHT_NOTE"
	.sectionflags	@"SHF_NOTE_NV_TKINFO"
	.tkinfo
        /*0018*/ 	.word	0x00000002
        /*0030*/ 	.string	""
        /*0030*/ 	.string	"ptxas"
        /*0030*/ 	.string	"Cuda compilation tools, release 13.0, V13.0.88"
        /*0030*/ 	.string	"Build cuda_13.0.r13.0/compiler.36424714_0"
        /*0030*/ 	.string	"-arch sm_90a -m 64 "



//--------------------- .note.nv.cuinfo           --------------------------
	.section	.note.nv.cuinfo,"",@"SHT_NOTE"
	.sectionflags	@"SHF_NOTE_NV_CUINFO"
        /*0018*/ 	.short	0x0002
        /*001a*/ 	.short	0x005a
        /*001c*/ 	.short	0x0082
	.zero		2


//--------------------- .nv.info                  --------------------------
	.section	.nv.info,"",@"SHT_CUDA_INFO"
	.align	4


	//----- nvinfo : EIATTR_REGCOUNT
	.align		4
        /*0000*/ 	.byte	0x04, 0x2f
        /*0002*/ 	.short	(.L_15 - .L_14)
	.align		4
.L_14:
        /*0004*/ 	.word	index@(_ZN7cutlass13device_kernelINS_4gemm6kernel13GemmUniversalIN4cute5tupleIJiiiiEEENS1_10collective13CollectiveMmaINS1_34MainloopSm90TmaGmmaWarpSpecializedILi4ENS5_IJNS4_1CILi1EEESB_SB_EEENS1_32KernelTmaWarpSpecializedPingpongEEENS5_IJNSA_ILi64EEESF_NSA_ILi32EEEEEENS_10bfloat16_tENS5_IJlSB_lEEESI_SJ_NS4_8TiledMMAINS4_8MMA_AtomIJNS4_4SM904GMMA27MMA_64x64x16_F32BF16BF16_SSILNSN_5MajorE0ELSP_0ELNSN_7ScaleInE1ELSQ_1EEEEEENS4_6LayoutISC_NS5_IJNSA_ILi0EEESU_SU_EEEEENS5_IJNS4_10UnderscoreESX_SX_EEEEENS4_13SM90_TMA_LOADENS4_14ComposedLayoutINS4_7SwizzleILi2ELi4ELi3EEENS4_18smem_ptr_flag_bitsILi16EEENST_INS5_IJNSA_ILi8EEESG_EEENS5_IJSG_SB_EEEEEEEvNS4_8identityES10_S1A_vS1B_EENS_8epilogue10collective6detail29Sm90TmaWarpSpecializedAdapterINS1E_15DefaultEpilogueISI_SJ_SJ_NS1D_6thread17LinearCombinationISI_Li1EffLNS1I_9ScaleType4KindE0ELNS_15FloatRoundStyleE2ESI_EENS1_15EpilogueDefaultEEEEEvvEEEEvNT_6ParamsE)
        /*0008*/ 	.word	0x000000a8


	//----- nvinfo : EIATTR_FRAME_SIZE
	.align		4
.L_15:
        /*000c*/ 	.byte	0x04, 0x11
        /*000e*/ 	.short	(.L_17 - .L_16)
	.align		4
.L_16:
        /*0010*/ 	.word	index@(_ZN7cutlass13device_kernelINS_4gemm6kernel13GemmUniversalIN4cute5tupleIJiiiiEEENS1_10collective13CollectiveMmaINS1_34MainloopSm90TmaGmmaWarpSpecializedILi4ENS5_IJNS4_1CILi1EEESB_SB_EEENS1_32KernelTmaWarpSpecializedPingpongEEENS5_IJNSA_ILi64EEESF_NSA_ILi32EEEEEENS_10bfloat16_tENS5_IJlSB_lEEESI_SJ_NS4_8TiledMMAINS4_8MMA_AtomIJNS4_4SM904GMMA27MMA_64x64x16_F32BF16BF16_SSILNSN_5MajorE0ELSP_0ELNSN_7ScaleInE1ELSQ_1EEEEEENS4_6LayoutISC_NS5_IJNSA_ILi0EEESU_SU_EEEEENS5_IJNS4_10UnderscoreESX_SX_EEEEENS4_13SM90_TMA_LOADENS4_14ComposedLayoutINS4_7SwizzleILi2ELi4ELi3EEENS4_18smem_ptr_flag_bitsILi16EEENST_INS5_IJNSA_ILi8EEESG_EEENS5_IJSG_SB_EEEEEEEvNS4_8identityES10_S1A_vS1B_EENS_8epilogue10collective6detail29Sm90TmaWarpSpecializedAdapterINS1E_15DefaultEpilogueISI_SJ_SJ_NS1D_6thread17LinearCombinationISI_Li1EffLNS1I_9ScaleType4KindE0ELNS_15FloatRoundStyleE2ESI_EENS1_15EpilogueDefaultEEEEEvvEEEEvNT_6ParamsE)
        /*0014*/ 	.word	0x00000000


	//----- nvinfo : EIATTR_MIN_STACK_SIZE
	.align		4
.L_17:
        /*0018*/ 	.byte	0x04, 0x12
        /*001a*/ 	.short	(.L_19 - .L_18)
	.align		4
.L_18:
        /*001c*/ 	.word	index@(_ZN7cutlass13device_kernelINS_4gemm6kernel13GemmUniversalIN4cute5tupleIJiiiiEEENS1_10collective13CollectiveMmaINS1_34MainloopSm90TmaGmmaWarpSpecializedILi4ENS5_IJNS4_1CILi1EEESB_SB_EEENS1_32KernelTmaWarpSpecializedPingpongEEENS5_IJNSA_ILi64EEESF_NSA_ILi32EEEEEENS_10bfloat16_tENS5_IJlSB_lEEESI_SJ_NS4_8TiledMMAINS4_8MMA_AtomIJNS4_4SM904GMMA27MMA_64x64x16_F32BF16BF16_SSILNSN_5MajorE0ELSP_0ELNSN_7ScaleInE1ELSQ_1EEEEEENS4_6LayoutISC_NS5_IJNSA_ILi0EEESU_SU_EEEEENS5_IJNS4_10UnderscoreESX_SX_EEEEENS4_13SM90_TMA_LOADENS4_14ComposedLayoutINS4_7SwizzleILi2ELi4ELi3EEENS4_18smem_ptr_flag_bitsILi16EEENST_INS5_IJNSA_ILi8EEESG_EEENS5_IJSG_SB_EEEEEEEvNS4_8identityES10_S1A_vS1B_EENS_8epilogue10collective6detail29Sm90TmaWarpSpecializedAdapterINS1E_15DefaultEpilogueISI_SJ_SJ_NS1D_6thread17LinearCombinationISI_Li1EffLNS1I_9ScaleType4KindE0ELNS_15FloatRoundStyleE2ESI_EENS1_15EpilogueDefaultEEEEEvvEEEEvNT_6ParamsE)
        /*0020*/ 	.word	0x00000000
.L_19:


//--------------------- .nv.compat                --------------------------
	.section	.nv.compat,"",@"SHT_CUDA_COMPAT_INFO"
	.align	4
        /*0000*/ 	.byte	0x02, 0x09, 0x01, 0x00, 0x02, 0x02, 0x04, 0x00, 0x02, 0x05, 0x05, 0x00, 0x03, 0x07, 0x01, 0x01
        /*0010*/ 	.byte	0x02, 0x03, 0x01, 0x00, 0x02, 0x06, 0x01, 0x00, 0x04, 0x0b, 0x08, 0x00, 0x00, 0x00, 0x00, 0x00
        /*0020*/ 	.byte	0x00, 0x00, 0x00, 0x00


//--------------------- .nv.info._ZN7cutlass13device_kernelINS_4gemm6kernel13GemmUniversalIN4cute5tupleIJiiiiEEENS1_10collective13CollectiveMmaINS1_34MainloopSm90TmaGmmaWarpSpecializedILi4ENS5_IJNS4_1CILi1EEESB_SB_EEENS1_32KernelTmaWarpSpecializedPingpongEEENS5_IJNSA_ILi64EEESF_NSA_ILi32EEEEEENS_10bfloat16_tENS5_IJlSB_lEEESI_SJ_NS4_8TiledMMAINS4_8MMA_AtomIJNS4_4SM904GMMA27MMA_64x64x16_F32BF16BF16_SSILNSN_5MajorE0ELSP_0ELNSN_7ScaleInE1ELSQ_1EEEEEENS4_6LayoutISC_NS5_IJNSA_ILi0EEESU_SU_EEEEENS5_IJNS4_10UnderscoreESX_SX_EEEEENS4_13SM90_TMA_LOADENS4_14ComposedLayoutINS4_7SwizzleILi2ELi4ELi3EEENS4_18smem_ptr_flag_bitsILi16EEENST_INS5_IJNSA_ILi8EEESG_EEENS5_IJSG_SB_EEEEEEEvNS4_8identityES10_S1A_vS1B_EENS_8epilogue10collective6detail29Sm90TmaWarpSpecializedAdapterINS1E_15DefaultEpilogueISI_SJ_SJ_NS1D_6thread17LinearCombinationISI_Li1EffLNS1I_9ScaleType4KindE0ELNS_15FloatRoundStyleE2ESI_EENS1_15EpilogueDefaultEEEEEvvEEEEvNT_6ParamsE --------------------------
	.section	.nv.info._ZN7cutlass13device_kernelINS_4gemm6kernel13GemmUniversalIN4cute5tupleIJiiiiEEENS1_10collective13CollectiveMmaINS1_34MainloopSm90TmaGmmaWarpSpecializedILi4ENS5_IJNS4_1CILi1EEESB_SB_EEENS1_32KernelTmaWarpSpecializedPingpongEEENS5_IJNSA_ILi64EEESF_NSA_ILi32EEEEEENS_10bfloat16_tENS5_IJlSB_lEEESI_SJ_NS4_8TiledMMAINS4_8MMA_AtomIJNS4_4SM904GMMA27MMA_64x64x16_F32BF16BF16_SSILNSN_5MajorE0ELSP_0ELNSN_7ScaleInE1ELSQ_1EEEEEENS4_6LayoutISC_NS5_IJNSA_ILi0EEESU_SU_EEEEENS5_IJNS4_10UnderscoreESX_SX_EEEEENS4_13SM90_TMA_LOADENS4_14ComposedLayoutINS4_7SwizzleILi2ELi4ELi3EEENS4_18smem_ptr_flag_bitsILi16EEENST_INS5_IJNSA_ILi8EEESG_EEENS5_IJSG_SB_EEEEEEEvNS4_8identityES10_S1A_vS1B_EENS_8epilogue10collective6detail29Sm90TmaWarpSpecializedAdapterINS1E_15DefaultEpilogueISI_SJ_SJ_NS1D_6thread17LinearCombinationISI_Li1EffLNS1I_9ScaleType4KindE0ELNS_15FloatRoundStyleE2ESI_EENS1_15EpilogueDefaultEEEEEvvEEEEvNT_6ParamsE,"",@"SHT_CUDA_INFO"
	.sectionflags	@""
	.align	4


	//----- nvinfo : EIATTR_CUDA_API_VERSION
	.align		4
        /*0000*/ 	.byte	0x04, 0x37
        /*0002*/ 	.short	(.L_21 - .L_20)
.L_20:
        /*0004*/ 	.word	0x00000082


	//----- nvinfo : EIATTR_KPARAM_INFO
	.align		4
.L_21:
        /*0008*/ 	.byte	0x04, 0x17
        /*000a*/ 	.short	(.L_23 - .L_22)
.L_22:
        /*000c*/ 	.word	0x00000000
        /*0010*/ 	.short	0x0000
        /*0012*/ 	.short	0x0070
        /*0014*/ 	.byte	0x00, 0xf0, 0x01, 0x10


	//----- nvinfo : EIATTR_SPARSE_MMA_MASK
	.align		4
.L_23:
        /*0018*/ 	.byte	0x03, 0x50
        /*001a*/ 	.short	0x0000


	//----- nvinfo : EIATTR_MAXREG_COUNT
	.align		4
        /*001c*/ 	.byte	0x03, 0x1b
        /*001e*/ 	.short	0x00a8


	//----- nvinfo : EIATTR_NUM_BARRIERS
	.align		4
        /*0020*/ 	.byte	0x02, 0x4c
        /*0022*/ 	.byte	0x01
	.zero		1


	//----- nvinfo : EIATTR_EXTERNS
	.align		4
        /*0024*/ 	.byte	0x04, 0x0f
        /*0026*/ 	.short	(.L_25 - .L_24)


	//   ....[0]....
	.align		4
.L_24:
        /*0028*/ 	.word	index@(__assertfail)


	//----- nvinfo : EIATTR_MERCURY_ISA_VERSION
	.align		4
.L_25:
        /*002c*/ 	.byte	0x03, 0x5f
        /*002e*/ 	.short	0x0101


	//----- nvinfo : EIATTR_INT_WARP_WIDE_INSTR_OFFSETS
	.align		4
        /*0030*/ 	.byte	0x04, 0x31
        /*0032*/ 	.short	(.L_27 - .L_26)


	//   ....[0]....
.L_26:
        /*0034*/ 	.word	0x00000470


	//   ....[1]....
        /*0038*/ 	.word	0x00000490


	//   ....[2]....
        /*003c*/ 	.word	0x00000510


	//   ....[3]....
        /*0040*/ 	.word	0x00000520


	//   ....[4]....
        /*0044*/ 	.word	0x00000530


	//   ....[5]....
        /*0048*/ 	.word	0x00000550


	//   ....[6]....
        /*004c*/ 	.word	0x000005b0


	//   ....[7]....
        /*0050*/ 	.word	0x000005d0


	//----- nvinfo : EIATTR_COOP_GROUP_MASK_REGIDS
	.align		4
.L_27:
        /*0054*/ 	.byte	0x04, 0x29
        /*0056*/ 	.short	(.L_29 - .L_28)


	//   ....[0]....
.L_28:
        /*0058*/ 	.word	0xffffffff


	//   ....[1]....
        /*005c*/ 	.word	0xffffffff


	//   ....[2]....
        /*0060*/ 	.word	0xffffffff


	//   ....[3]....
        /*0064*/ 	.word	0xffffffff


	//   ....[4]....
        /*0068*/ 	.word	0xffffffff


	//   ....[5]....
        /*006c*/ 	.word	0xffffffff


	//----- nvinfo : EIATTR_COOP_GROUP_INSTR_OFFSETS
	.align		4
.L_29:
        /*0070*/ 	.byte	0x04, 0x28
        /*0072*/ 	.short	(.L_31 - .L_30)


	//   ....[0]....
.L_30:
        /*0074*/ 	.word	0x00000050


	//   ....[1]....
        /*0078*/ 	.word	0x00000080


	//   ....[2]....
        /*007c*/ 	.word	0x00000180


	//   ....[3]....
        /*0080*/ 	.word	0x00000390


	//   ....[4]....
        /*0084*/ 	.word	0x000003d0


	//   ....[5]....
        /*0088*/ 	.word	0x00000410


	//----- nvinfo : EIATTR_REG_RECONFIG
	.align		4
.L_31:
        /*008c*/ 	.byte	0x01, 0x54
	.zero		2


	//----- nvinfo : EIATTR_SYSCALL_OFFSETS
	.align		4
        /*0090*/ 	.byte	0x04, 0x46
        /*0092*/ 	.short	(.L_33 - .L_32)


	//   ....[0]....
.L_32:
        /*0094*/ 	.word	0x00001720


	//----- nvinfo : EIATTR_MBARRIER_INSTR_OFFSETS
	.align		4
.L_33:
        /*0098*/ 	.byte	0x04, 0x39
        /*009a*/ 	.short	(.L_35 - .L_34)


	//   ....[0]....
.L_34:
        /*009c*/ 	.word	0x00000300
        /*00a0*/ 	.word	0x000000ff
        /*00a4*/ 	.word	0x00000000
        /*00a8*/ 	.short	0x0100
        /*00aa*/ 	.byte	0x09
	.zero		1


	//   ....[1]....
        /*00ac*/ 	.word	0x00000310
        /*00b0*/ 	.word	0x000000ff
        /*00b4*/ 	.word	0x00000020
        /*00b8*/ 	.short	0x0100
        /*00ba*/ 	.byte	0x09
	.zero		1


	//   ....[2]....
        /*00bc*/ 	.word	0x00000320
        /*00c0*/ 	.word	0x000000ff
        /*00c4*/ 	.word	0x00000008
        /*00c8*/ 	.short	0x0100
        /*00ca*/ 	.byte	0x09
	.zero		1


	//   ....[3]....
        /*00cc*/ 	.word	0x00000330
        /*00d0*/ 	.word	0x000000ff
        /*00d4*/ 	.word	0x00000028
        /*00d8*/ 	.short	0x0100
        /*00da*/ 	.byte	0x09
	.zero		1


	//   ....[4]....
        /*00dc*/ 	.word	0x00000340
        /*00e0*/ 	.word	0x000000ff
        /*00e4*/ 	.word	0x00000010
        /*00e8*/ 	.short	0x0100
        /*00ea*/ 	.byte	0x09
	.zero		1


	//   ....[5]....
        /*00ec*/ 	.word	0x00000350
        /*00f0*/ 	.word	0x000000ff
        /*00f4*/ 	.word	0x00000030
        /*00f8*/ 	.short	0x0100
        /*00fa*/ 	.byte	0x09
	.zero		1


	//   ....[6]....
        /*00fc*/ 	.word	0x00000360
        /*0100*/ 	.word	0x000000ff
        /*0104*/ 	.word	0x00000018
        /*0108*/ 	.short	0x0100
        /*010a*/ 	.byte	0x09
	.zero		1


	//   ....[7]....
        /*010c*/ 	.word	0x00000370
        /*0110*/ 	.word	0x000000ff
        /*0114*/ 	.word	0x00000038
        /*0118*/ 	.short	0x0100
        /*011a*/ 	.byte	0x09
	.zero		1


	//   ....[8]....
        /*011c*/ 	.word	0x000005f0
        /*0120*/ 	.word	0x000000ff
        /*0124*/ 	.word	0x00000070
        /*0128*/ 	.short	0x0100
        /*012a*/ 	.byte	0x09
	.zero		1


	//   ....[9]....
        /*012c*/ 	.word	0x00000600
        /*0130*/ 	.word	0x000000ff
        /*0134*/ 	.word	0x00000078
        /*0138*/ 	.short	0x0100
        /*013a*/ 	.byte	0x09
	.zero		1


	//   ....[10]....
        /*013c*/ 	.word	0x00000640
        /*0140*/ 	.word	0x000000ff
        /*0144*/ 	.word	0x00000050
        /*0148*/ 	.short	0x0100
        /*014a*/ 	.byte	0x0a
	.zero		1


	//   ....[11]....
        /*014c*/ 	.word	0x00000660
        /*0150*/ 	.word	0x000000ff
        /*0154*/ 	.word	0x00000058
        /*0158*/ 	.short	0x0100
        /*015a*/ 	.byte	0x0a
	.zero		1


	//   ....[12]....
        /*015c*/ 	.word	0x00000670
        /*0160*/ 	.word	0x000000ff
        /*0164*/ 	.word	0x00000060
        /*0168*/ 	.short	0x0100
        /*016a*/ 	.byte	0x0a
	.zero		1


	//   ....[13]....
        /*016c*/ 	.word	0x00000680
        /*0170*/ 	.word	0x000000ff
        /*0174*/ 	.word	0x00000068
        /*0178*/ 	.short	0x0100
        /*017a*/ 	.byte	0x0a
	.zero		1


	//   ....[14]....
        /*017c*/ 	.word	0x00001600
        /*0180*/ 	.word	0x0000003b
        /*0184*/ 	.word	0x00000000
        /*0188*/ 	.short	0x010a
        /*018a*/ 	.byte	0x31
	.zero		1


	//   ....[15]....
        /*018c*/ 	.word	0x000017b0
        /*0190*/ 	.word	0x00000003
        /*0194*/ 	.word	0x00000000
        /*0198*/ 	.short	0x010a
        /*019a*/ 	.byte	0x3f
	.zero		1


	//   ....[16]....
        /*019c*/ 	.word	0x000017f0
        /*01a0*/ 	.word	0x00000003
        /*01a4*/ 	.word	0x00000000
        /*01a8*/ 	.short	0x010a
        /*01aa*/ 	.byte	0x3f
	.zero		1


	//   ....[17]....
        /*01ac*/ 	.word	0x000019f0
        /*01b0*/ 	.word	0x000000ff
        /*01b4*/ 	.word	0x00000000
        /*01b8*/ 	.short	0x010a
        /*01ba*/ 	.byte	0x04
	.zero		1


	//   ....[18]....
        /*01bc*/ 	.word	0x00001a30
        /*01c0*/ 	.word	0x000000ff
        /*01c4*/ 	.word	0x00000000
        /*01c8*/ 	.short	0x010a
        /*01ca*/ 	.byte	0x04
	.zero		1


	//   ....[19]....
        /*01cc*/ 	.word	0x00001ba0
        /*01d0*/ 	.word	0x000000ff
        /*01d4*/ 	.word	0x00000000
        /*01d8*/ 	.short	0x0101
        /*01da*/ 	.byte	0x04
	.zero		1


	//   ....[20]....
        /*01dc*/ 	.word	0x00001c90
        /*01e0*/ 	.word	0x0000003c
        /*01e4*/ 	.word	0x00000000
        /*01e8*/ 	.short	0x0101
        /*01ea*/ 	.byte	0x2c
	.zero		1


	//   ....[21]....
        /*01ec*/ 	.word	0x00001d50
        /*01f0*/ 	.word	0x000000ff
        /*01f4*/ 	.word	0x00000000
        /*01f8*/ 	.short	0x0101
        /*01fa*/ 	.byte	0x04
	.zero		1


	//   ....[22]....
        /*01fc*/ 	.word	0x00001e00
        /*0200*/ 	.word	0x0000003b
        /*0204*/ 	.word	0x00000010
        /*0208*/ 	.short	0x010a
        /*020a*/ 	.byte	0x31
	.zero		1


	//   ....[23]....
        /*020c*/ 	.word	0x000042b0
        /*0210*/ 	.word	0x0000003e
        /*0214*/ 	.word	0x00000000
        /*0218*/ 	.short	0x0101
        /*021a*/ 	.byte	0x2c
	.zero		1


	//   ....[24]....
        /*021c*/ 	.word	0x00004c90
        /*0220*/ 	.word	0x00000007
        /*0224*/ 	.word	0x00000020
        /*0228*/ 	.short	0x010a
        /*022a*/ 	.byte	0x3f
	.zero		1


	//   ....[25]....
        /*022c*/ 	.word	0x00005000
        /*0230*/ 	.word	0x00000003
        /*0234*/ 	.word	0x00000078
        /*0238*/ 	.short	0x0101
        /*023a*/ 	.byte	0x3f
	.zero		1


	//   ....[26]....
        /*023c*/ 	.word	0x00005770
        /*0240*/ 	.word	0x00000007
        /*0244*/ 	.word	0x00000000
        /*0248*/ 	.short	0x010a
        /*024a*/ 	.byte	0x3f
	.zero		1


	//   ....[27]....
        /*024c*/ 	.word	0x000057f0
        /*0250*/ 	.word	0x00000009
        /*0254*/ 	.word	0x00000000
        /*0258*/ 	.short	0x010a
        /*025a*/ 	.byte	0x3f
	.zero		1


	//   ....[28]....
        /*025c*/ 	.word	0x00005880
        /*0260*/ 	.word	0x00000006
        /*0264*/ 	.word	0x00000000
        /*0268*/ 	.short	0x010a
        /*026a*/ 	.byte	0x3f
	.zero		1


	//   ....[29]....
        /*026c*/ 	.word	0x00005910
        /*0270*/ 	.word	0x00000003
        /*0274*/ 	.word	0x00000000
        /*0278*/ 	.short	0x010a
        /*027a*/ 	.byte	0x3f
	.zero		1


	//   ....[30]....
        /*027c*/ 	.word	0x00005970
        /*0280*/ 	.word	0x0000003d
        /*0284*/ 	.word	0x00000000
        /*0288*/ 	.short	0x010a
        /*028a*/ 	.byte	0x3f
	.zero		1


	//   ....[31]....
        /*028c*/ 	.word	0x000059c0
        /*0290*/ 	.word	0x00000003
        /*0294*/ 	.word	0x00000000
        /*0298*/ 	.short	0x010a
        /*029a*/ 	.byte	0x3f
	.zero		1


	//   ....[32]....
        /*029c*/ 	.word	0x00005a20
        /*02a0*/ 	.word	0x00000004
        /*02a4*/ 	.word	0x00000000
        /*02a8*/ 	.short	0x010a
        /*02aa*/ 	.byte	0x3f
	.zero		1


	//   ....[33]....
        /*02ac*/ 	.word	0x00005a70
        /*02b0*/ 	.word	0x0000003d
        /*02b4*/ 	.word	0x00000010
        /*02b8*/ 	.short	0x010a
        /*02ba*/ 	.byte	0x3f
	.zero		1


	//   ....[34]....
        /*02bc*/ 	.word	0x00005b40
        /*02c0*/ 	.word	0x00000007
        /*02c4*/ 	.word	0x00000020
        /*02c8*/ 	.short	0x010a
        /*02ca*/ 	.byte	0x3f
	.zero		1


	//   ....[35]....
        /*02cc*/ 	.word	0x00005c10
        /*02d0*/ 	.word	0x00000007
        /*02d4*/ 	.word	0x00000000
        /*02d8*/ 	.short	0x010a
        /*02da*/ 	.byte	0x3f
	.zero		1


	//   ....[36]....
        /*02dc*/ 	.word	0x00005c60
        /*02e0*/ 	.word	0x00000009
        /*02e4*/ 	.word	0x00000000
        /*02e8*/ 	.short	0x010a
        /*02ea*/ 	.byte	0x3f
	.zero		1


	//   ....[37]....
        /*02ec*/ 	.word	0x00005cb0
        /*02f0*/ 	.word	0x00000006
        /*02f4*/ 	.word	0x00000000
        /*02f8*/ 	.short	0x010a
        /*02fa*/ 	.byte	0x3f
	.zero		1


	//----- nvinfo : EIATTR_NUM_MBARRIERS
	.align		4
.L_35:
        /*02fc*/ 	.byte	0x03, 0x38
        /*02fe*/ 	.short	0x000e


	//----- nvinfo : EIATTR_EXIT_INSTR_OFFSETS
	.align		4
        /*0300*/ 	.byte	0x04, 0x1c
        /*0302*/ 	.short	(.L_37 - .L_36)


	//   ....[0]....
.L_36:
        /*0304*/ 	.word	0x00001240


	//   ....[1]....
        /*0308*/ 	.word	0x000012a0


	//   ....[2]....
        /*030c*/ 	.word	0x000049c0


	//   ....[3]....
        /*0310*/ 	.word	0x000049f0


	//   ....[4]....
        /*0314*/ 	.word	0x00005960


	//----- nvinfo : EIATTR_MAX_THREADS
	.align		4
.L_37:
        /*0318*/ 	.byte	0x04, 0x05
        /*031a*/ 	.short	(.L_39 - .L_38)
.L_38:
        /*031c*/ 	.word	0x00000180
        /*0320*/ 	.word	0x00000001
        /*0324*/ 	.word	0x00000001


	//----- nvinfo : EIATTR_CRS_STACK_SIZE
	.align		4
.L_39:
        /*0328*/ 	.byte	0x04, 0x1e
        /*032a*/ 	.short	(.L_41 - .L_40)
.L_40:
        /*032c*/ 	.word	0x00000000


	//----- nvinfo : EIATTR_CBANK_PARAM_SIZE
	.align		4
.L_41:
        /*0330*/ 	.byte	0x03, 0x19
        /*0332*/ 	.short	0x0470


	//----- nvinfo : EIATTR_PARAM_CBANK
	.align		4
        /*0334*/ 	.byte	0x04, 0x0a
        /*0336*/ 	.short	(.L_43 - .L_42)
	.align		4
.L_42:
        /*0338*/ 	.word	index@(.nv.constant0._ZN7cutlass13device_kernelINS_4gemm6kernel13GemmUniversalIN4cute5tupleIJiiiiEEENS1_10collective13CollectiveMmaINS1_34MainloopSm90TmaGmmaWarpSpecializedILi4ENS5_IJNS4_1CILi1EEESB_SB_EEENS1_32KernelTmaWarpSpecializedPingpongEEENS5_IJNSA_ILi64EEESF_NSA_ILi32EEEEEENS_10bfloat16_tENS5_IJlSB_lEEESI_SJ_NS4_8TiledMMAINS4_8MMA_AtomIJNS4_4SM904GMMA27MMA_64x64x16_F32BF16BF16_SSILNSN_5MajorE0ELSP_0ELNSN_7ScaleInE1ELSQ_1EEEEEENS4_6LayoutISC_NS5_IJNSA_ILi0EEESU_SU_EEEEENS5_IJNS4_10UnderscoreESX_SX_EEEEENS4_13SM90_TMA_LOADENS4_14ComposedLayoutINS4_7SwizzleILi2ELi4ELi3EEENS4_18smem_ptr_flag_bitsILi16EEENST_INS5_IJNSA_ILi8EEESG_EEENS5_IJSG_SB_EEEEEEEvNS4_8identityES10_S1A_vS1B_EENS_8epilogue10collective6detail29Sm90TmaWarpSpecializedAdapterINS1E_15DefaultEpilogueISI_SJ_SJ_NS1D_6thread17LinearCombinationISI_Li1EffLNS1I_9ScaleType4KindE0ELNS_15FloatRoundStyleE2ESI_EENS1_15EpilogueDefaultEEEEEvvEEEEvNT_6ParamsE)
        /*033c*/ 	.short	0x0210
        /*033e*/ 	.short	0x0470


	//----- nvinfo : EIATTR_SW_WAR
	.align		4
.L_43:
        /*0340*/ 	.byte	0x04, 0x36
        /*0342*/ 	.short	(.L_45 - .L_44)
.L_44:
        /*0344*/ 	.word	0x00000008
.L_45:


//--------------------- .nv.callgraph             --------------------------
	.section	.nv.callgraph,"",@"SHT_CUDA_CALLGRAPH"
	.align	4
	.sectionentsize	8
	.align		4
        /*0000*/ 	.word	0x00000000
	.align		4
        /*0004*/ 	.word	0xffffffff
	.align		4
        /*0008*/ 	.word	index@(_ZN7cutlass13device_kernelINS_4gemm6kernel13GemmUniversalIN4cute5tupleIJiiiiEEENS1_10collective13CollectiveMmaINS1_34MainloopSm90TmaGmmaWarpSpecializedILi4ENS5_IJNS4_1CILi1EEESB_SB_EEENS1_32KernelTmaWarpSpecializedPingpongEEENS5_IJNSA_ILi64EEESF_NSA_ILi32EEEEEENS_10bfloat16_tENS5_IJlSB_lEEESI_SJ_NS4_8TiledMMAINS4_8MMA_AtomIJNS4_4SM904GMMA27MMA_64x64x16_F32BF16BF16_SSILNSN_5MajorE0ELSP_0ELNSN_7ScaleInE1ELSQ_1EEEEEENS4_6LayoutISC_NS5_IJNSA_ILi0EEESU_SU_EEEEENS5_IJNS4_10UnderscoreESX_SX_EEEEENS4_13SM90_TMA_LOADENS4_14ComposedLayoutINS4_7SwizzleILi2ELi4ELi3EEENS4_18smem_ptr_flag_bitsILi16EEENST_INS5_IJNSA_ILi8EEESG_EEENS5_IJSG_SB_EEEEEEEvNS4_8identityES10_S1A_vS1B_EENS_8epilogue10collective6detail29Sm90TmaWarpSpecializedAdapterINS1E_15DefaultEpilogueISI_SJ_SJ_NS1D_6thread17LinearCombinationISI_Li1EffLNS1I_9ScaleType4KindE0ELNS_15FloatRoundStyleE2ESI_EENS1_15EpilogueDefaultEEEEEvvEEEEvNT_6ParamsE)
	.align		4
        /*000c*/ 	.word	index@(__assertfail)
	.align		4
        /*0010*/ 	.word	0x00000000
	.align		4
        /*0014*/ 	.word	0xfffffffe
	.align		4
        /*0018*/ 	.word	0x00000000
	.align		4
        /*001c*/ 	.word	0xfffffffd
	.align		4
        /*0020*/ 	.word	0x00000000
	.align		4
        /*0024*/ 	.word	0xfffffffc


//--------------------- .nv.constant4             --------------------------
	.section	.nv.constant4,"a",@progbits
	.align	8
	.align		8
.nv.constant4:
        /*0000*/ 	.dword	__assertfail
	.align		8
        /*0008*/ 	.dword	__unnamed_1
	.align		8
        /*0010*/ 	.dword	_ZN40_INTERNAL_7e3bd0f6_4_k_cu_3f44e823_219714cuda3std3__45__cpo5beginE
	.align		8
        /*0018*/ 	.dword	_ZN40_INTERNAL_7e3bd0f6_4_k_cu_3f44e823_219714cuda3std3__45__cpo3endE
	.align		8
        /*0020*/ 	.dword	_ZN40_INTERNAL_7e3bd0f6_4_k_cu_3f44e823_219714cuda3std3__45__cpo6cbeginE
	.align		8
        /*0028*/ 	.dword	_ZN40_INTERNAL_7e3bd0f6_4_k_cu_3f44e823_219714cuda3std3__45__cpo4cendE
	.align		8
        /*0030*/ 	.dword	_ZN40_INTERNAL_7e3bd0f6_4_k_cu_3f44e823_219714cuda3std3__442_GLOBAL__N__7e3bd0f6_4_k_cu_3f44e823_219716ignoreE
	.align		8
        /*0038*/ 	.dword	_ZN40_INTERNAL_7e3bd0f6_4_k_cu_3f44e823_219714cuda3std3__419piecewise_constructE
	.align		8
        /*0040*/ 	.dword	_ZN40_INTERNAL_7e3bd0f6_4_k_cu_3f44e823_219714cuda3std3__48in_placeE
	.align		8
        /*0048*/ 	.dword	_ZN40_INTERNAL_7e3bd0f6_4_k_cu_3f44e823_219714cuda3std6ranges3__45__cpo4swapE
	.align		8
        /*0050*/ 	.dword	_ZN40_INTERNAL_7e3bd0f6_4_k_cu_3f44e823_219714cuda3std6ranges3__45__cpo9iter_moveE
	.align		8
        /*0058*/ 	.dword	_ZN40_INTERNAL_7e3bd0f6_4_k_cu_3f44e823_219714cute7productE
	.align		8
        /*0060*/ 	.dword	_ZN40_INTERNAL_7e3bd0f6_4_k_cu_3f44e823_219714cute1_E
	.align		8
        /*0068*/ 	.dword	$str$22
	.align		8
        /*0070*/ 	.dword	$str$23


//--------------------- .text._ZN7cutlass13device_kernelINS_4gemm6kernel13GemmUniversalIN4cute5tupleIJiiiiEEENS1_10collective13CollectiveMmaINS1_34MainloopSm90TmaGmmaWarpSpecializedILi4ENS5_IJNS4_1CILi1EEESB_SB_EEENS1_32KernelTmaWarpSpecializedPingpongEEENS5_IJNSA_ILi64EEESF_NSA_ILi32EEEEEENS_10bfloat16_tENS5_IJlSB_lEEESI_SJ_NS4_8TiledMMAINS4_8MMA_AtomIJNS4_4SM904GMMA27MMA_64x64x16_F32BF16BF16_SSILNSN_5MajorE0ELSP_0ELNSN_7ScaleInE1ELSQ_1EEEEEENS4_6LayoutISC_NS5_IJNSA_ILi0EEESU_SU_EEEEENS5_IJNS4_10UnderscoreESX_SX_EEEEENS4_13SM90_TMA_LOADENS4_14ComposedLayoutINS4_7SwizzleILi2ELi4ELi3EEENS4_18smem_ptr_flag_bitsILi16EEENST_INS5_IJNSA_ILi8EEESG_EEENS5_IJSG_SB_EEEEEEEvNS4_8identityES10_S1A_vS1B_EENS_8epilogue10collective6detail29Sm90TmaWarpSpecializedAdapterINS1E_15DefaultEpilogueISI_SJ_SJ_NS1D_6thread17LinearCombinationISI_Li1EffLNS1I_9ScaleType4KindE0ELNS_15FloatRoundStyleE2ESI_EENS1_15EpilogueDefaultEEEEEvvEEEEvNT_6ParamsE --------------------------
	.section	.text._ZN7cutlass13device_kernelINS_4gemm6kernel13GemmUniversalIN4cute5tupleIJiiiiEEENS1_10collective13CollectiveMmaINS1_34MainloopSm90TmaGmmaWarpSpecializedILi4ENS5_IJNS4_1CILi1EEESB_SB_EEENS1_32KernelTmaWarpSpecializedPingpongEEENS5_IJNSA_ILi64EEESF_NSA_ILi32EEEEEENS_10bfloat16_tENS5_IJlSB_lEEESI_SJ_NS4_8TiledMMAINS4_8MMA_AtomIJNS4_4SM904GMMA27MMA_64x64x16_F32BF16BF16_SSILNSN_5MajorE0ELSP_0ELNSN_7ScaleInE1ELSQ_1EEEEEENS4_6LayoutISC_NS5_IJNSA_ILi0EEESU_SU_EEEEENS5_IJNS4_10UnderscoreESX_SX_EEEEENS4_13SM90_TMA_LOADENS4_14ComposedLayoutINS4_7SwizzleILi2ELi4ELi3EEENS4_18smem_ptr_flag_bitsILi16EEENST_INS5_IJNSA_ILi8EEESG_EEENS5_IJSG_SB_EEEEEEEvNS4_8identityES10_S1A_vS1B_EENS_8epilogue10collective6detail29Sm90TmaWarpSpecializedAdapterINS1E_15DefaultEpilogueISI_SJ_SJ_NS1D_6thread17LinearCombinationISI_Li1EffLNS1I_9ScaleType4KindE0ELNS_15FloatRoundStyleE2ESI_EENS1_15EpilogueDefaultEEEEEvvEEEEvNT_6ParamsE,"ax",@progbits
	.align	128
.text._ZN7cutlass13device_kernelINS_4gemm6kernel13GemmUniversalIN4cute5tupleIJiiiiEEENS1_10collective13CollectiveMmaINS1_34MainloopSm90TmaGmmaWarpSpecializedILi4ENS5_IJNS4_1CILi1EEESB_SB_EEENS1_32KernelTmaWarpSpecializedPingpongEEENS5_IJNSA_ILi64EEESF_NSA_ILi32EEEEEENS_10bfloat16_tENS5_IJlSB_lEEESI_SJ_NS4_8TiledMMAINS4_8MMA_AtomIJNS4_4SM904GMMA27MMA_64x64x16_F32BF16BF16_SSILNSN_5MajorE0ELSP_0ELNSN_7ScaleInE1ELSQ_1EEEEEENS4_6LayoutISC_NS5_IJNSA_ILi0EEESU_SU_EEEEENS5_IJNS4_10UnderscoreESX_SX_EEEEENS4_13SM90_TMA_LOADENS4_14ComposedLayoutINS4_7SwizzleILi2ELi4ELi3EEENS4_18smem_ptr_flag_bitsILi16EEENST_INS5_IJNSA_ILi8EEESG_EEENS5_IJSG_SB_EEEEEEEvNS4_8identityES10_S1A_vS1B_EENS_8epilogue10collective6detail29Sm90TmaWarpSpecializedAdapterINS1E_15DefaultEpilogueISI_SJ_SJ_NS1D_6thread17LinearCombinationISI_Li1EffLNS1I_9ScaleType4KindE0ELNS_15FloatRoundStyleE2ESI_EENS1_15EpilogueDefaultEEEEEvvEEEEvNT_6ParamsE:
        .type           _ZN7cutlass13device_kernelINS_4gemm6kernel13GemmUniversalIN4cute5tupleIJiiiiEEENS1_10collective13CollectiveMmaINS1_34MainloopSm90TmaGmmaWarpSpecializedILi4ENS5_IJNS4_1CILi1EEESB_SB_EEENS1_32KernelTmaWarpSpecializedPingpongEEENS5_IJNSA_ILi64EEESF_NSA_ILi32EEEEEENS_10bfloat16_tENS5_IJlSB_lEEESI_SJ_NS4_8TiledMMAINS4_8MMA_AtomIJNS4_4SM904GMMA27MMA_64x64x16_F32BF16BF16_SSILNSN_5MajorE0ELSP_0ELNSN_7ScaleInE1ELSQ_1EEEEEENS4_6LayoutISC_NS5_IJNSA_ILi0EEESU_SU_EEEEENS5_IJNS4_10UnderscoreESX_SX_EEEEENS4_13SM90_TMA_LOADENS4_14ComposedLayoutINS4_7SwizzleILi2ELi4ELi3EEENS4_18smem_ptr_flag_bitsILi16EEENST_INS5_IJNSA_ILi8EEESG_EEENS5_IJSG_SB_EEEEEEEvNS4_8identityES10_S1A_vS1B_EENS_8epilogue10collective6detail29Sm90TmaWarpSpecializedAdapterINS1E_15DefaultEpilogueISI_SJ_SJ_NS1D_6thread17LinearCombinationISI_Li1EffLNS1I_9ScaleType4KindE0ELNS_15FloatRoundStyleE2ESI_EENS1_15EpilogueDefaultEEEEEvvEEEEvNT_6ParamsE,@function
        .size           _ZN7cutlass13device_kernelINS_4gemm6kernel13GemmUniversalIN4cute5tupleIJiiiiEEENS1_10collective13CollectiveMmaINS1_34MainloopSm90TmaGmmaWarpSpecializedILi4ENS5_IJNS4_1CILi1EEESB_SB_EEENS1_32KernelTmaWarpSpecializedPingpongEEENS5_IJNSA_ILi64EEESF_NSA_ILi32EEEEEENS_10bfloat16_tENS5_IJlSB_lEEESI_SJ_NS4_8TiledMMAINS4_8MMA_AtomIJNS4_4SM904GMMA27MMA_64x64x16_F32BF16BF16_SSILNSN_5MajorE0ELSP_0ELNSN_7ScaleInE1ELSQ_1EEEEEENS4_6LayoutISC_NS5_IJNSA_ILi0EEESU_SU_EEEEENS5_IJNS4_10UnderscoreESX_SX_EEEEENS4_13SM90_TMA_LOADENS4_14ComposedLayoutINS4_7SwizzleILi2ELi4ELi3EEENS4_18smem_ptr_flag_bitsILi16EEENST_INS5_IJNSA_ILi8EEESG_EEENS5_IJSG_SB_EEEEEEEvNS4_8identityES10_S1A_vS1B_EENS_8epilogue10collective6detail29Sm90TmaWarpSpecializedAdapterINS1E_15DefaultEpilogueISI_SJ_SJ_NS1D_6thread17LinearCombinationISI_Li1EffLNS1I_9ScaleType4KindE0ELNS_15FloatRoundStyleE2ESI_EENS1_15EpilogueDefaultEEEEEvvEEEEvNT_6ParamsE,(.L_x_132 - _ZN7cutlass13device_kernelINS_4gemm6kernel13GemmUniversalIN4cute5tupleIJiiiiEEENS1_10collective13CollectiveMmaINS1_34MainloopSm90TmaGmmaWarpSpecializedILi4ENS5_IJNS4_1CILi1EEESB_SB_EEENS1_32KernelTmaWarpSpecializedPingpongEEENS5_IJNSA_ILi64EEESF_NSA_ILi32EEEEEENS_10bfloat16_tENS5_IJlSB_lEEESI_SJ_NS4_8TiledMMAINS4_8MMA_AtomIJNS4_4SM904GMMA27MMA_64x64x16_F32BF16BF16_SSILNSN_5MajorE0ELSP_0ELNSN_7ScaleInE1ELSQ_1EEEEEENS4_6LayoutISC_NS5_IJNSA_ILi0EEESU_SU_EEEEENS5_IJNS4_10UnderscoreESX_SX_EEEEENS4_13SM90_TMA_LOADENS4_14ComposedLayoutINS4_7SwizzleILi2ELi4ELi3EEENS4_18smem_ptr_flag_bitsILi16EEENST_INS5_IJNSA_ILi8EEESG_EEENS5_IJSG_SB_EEEEEEEvNS4_8identityES10_S1A_vS1B_EENS_8epilogue10collective6detail29Sm90TmaWarpSpecializedAdapterINS1E_15DefaultEpilogueISI_SJ_SJ_NS1D_6thread17LinearCombinationISI_Li1EffLNS1I_9ScaleType4KindE0ELNS_15FloatRoundStyleE2ESI_EENS1_15EpilogueDefaultEEEEEvvEEEEvNT_6ParamsE)
        .other          _ZN7cutlass13device_kernelINS_4gemm6kernel13GemmUniversalIN4cute5tupleIJiiiiEEENS1_10collective13CollectiveMmaINS1_34MainloopSm90TmaGmmaWarpSpecializedILi4ENS5_IJNS4_1CILi1EEESB_SB_EEENS1_32KernelTmaWarpSpecializedPingpongEEENS5_IJNSA_ILi64EEESF_NSA_ILi32EEEEEENS_10bfloat16_tENS5_IJlSB_lEEESI_SJ_NS4_8TiledMMAINS4_8MMA_AtomIJNS4_4SM904GMMA27MMA_64x64x16_F32BF16BF16_SSILNSN_5MajorE0ELSP_0ELNSN_7ScaleInE1ELSQ_1EEEEEENS4_6LayoutISC_NS5_IJNSA_ILi0EEESU_SU_EEEEENS5_IJNS4_10UnderscoreESX_SX_EEEEENS4_13SM90_TMA_LOADENS4_14ComposedLayoutINS4_7SwizzleILi2ELi4ELi3EEENS4_18smem_ptr_flag_bitsILi16EEENST_INS5_IJNSA_ILi8EEESG_EEENS5_IJSG_SB_EEEEEEEvNS4_8identityES10_S1A_vS1B_EENS_8epilogue10collective6detail29Sm90TmaWarpSpecializedAdapterINS1E_15DefaultEpilogueISI_SJ_SJ_NS1D_6thread17LinearCombinationISI_Li1EffLNS1I_9ScaleType4KindE0ELNS_15FloatRoundStyleE2ESI_EENS1_15EpilogueDefaultEEEEEvvEEEEvNT_6ParamsE,@"STO_CUDA_ENTRY STV_DEFAULT"
_ZN7cutlass13device_kernelINS_4gemm6kernel13GemmUniversalIN4cute5tupleIJiiiiEEENS1_10collective13CollectiveMmaINS1_34MainloopSm90TmaGmmaWarpSpecializedILi4ENS5_IJNS4_1CILi1EEESB_SB_EEENS1_32KernelTmaWarpSpecializedPingpongEEENS5_IJNSA_ILi64EEESF_NSA_ILi32EEEEEENS_10bfloat16_tENS5_IJlSB_lEEESI_SJ_NS4_8TiledMMAINS4_8MMA_AtomIJNS4_4SM904GMMA27MMA_64x64x16_F32BF16BF16_SSILNSN_5MajorE0ELSP_0ELNSN_7ScaleInE1ELSQ_1EEEEEENS4_6LayoutISC_NS5_IJNSA_ILi0EEESU_SU_EEEEENS5_IJNS4_10UnderscoreESX_SX_EEEEENS4_13SM90_TMA_LOADENS4_14ComposedLayoutINS4_7SwizzleILi2ELi4ELi3EEENS4_18smem_ptr_flag_bitsILi16EEENST_INS5_IJNSA_ILi8EEESG_EEENS5_IJSG_SB_EEEEEEEvNS4_8identityES10_S1A_vS1B_EENS_8epilogue10collective6detail29Sm90TmaWarpSpecializedAdapterINS1E_15DefaultEpilogueISI_SJ_SJ_NS1D_6thread17LinearCombinationISI_Li1EffLNS1I_9ScaleType4KindE0ELNS_15FloatRoundStyleE2ESI_EENS1_15EpilogueDefaultEEEEEvvEEEEvNT_6ParamsE:
[----:B------:R-:W0:Y:S01]  /*0000*/  LDC R1, c[0x0][0x28] ;  /* 0x00000a00ff017b82 */ /* 0x000e220000000800 */
[----:B------:R-:W1:Y:S01]  /*0010*/  S2R R4, SR_TID.X ;  /* 0x0000000000047919 */ /* 0x000e620000002100 */
[----:B------:R-:W-:Y:S01]  /*0020*/  ELECT P0, URZ, PT ;  /* 0x00000000003f782f */ /* 0x000fe20003800000 */
[----:B------:R-:W-:Y:S01]  /*0030*/  BSSY B0, `(.L_x_0) ;  /* 0x0000014000007945 */ /* 0x000fe20003800000 */
[----:B-1----:R-:W-:-:S05]  /*0040*/  SHF.R.U32.HI R0, RZ, 0x5, R4 ;  /* 0x00000005ff007819 */ /* 0x002fca0000011604 */
[----:B------:R-:W1:Y:S02]  /*0050*/  SHFL.IDX PT, R2, R0, RZ, 0x1f ;  /* 0x00001fff00027589 */ /* 0x000e6400000e0000 */
[----:B-1----:R-:W-:Y:S02]  /*0060*/  R2UR UR8, R2 ;  /* 0x00000000020872ca */ /* 0x002fe400000e0000 */
[----:B------:R-:W-:-:S05]  /*0070*/  SHF.R.U32.HI R2, RZ, 0x7, R4 ;  /* 0x00000007ff027819 */ /* 0x000fca0000011604 */
[----:B------:R1:W2:Y:S06]  /*0080*/  SHFL.IDX PT, R3, R2, RZ, 0x1f ;  /* 0x00001fff02037589 */ /* 0x0002ac00000e0000 */
[----:B------:R-:W-:Y:S02]  /*0090*/  USHF.R.S32.HI UR4, URZ, 0x1f, UR8 ;  /* 0x0000001f3f047899 */ /* 0x000fe40008011408 */
[----:B------:R-:W-:Y:S02]  /*00a0*/  ISETP.NE.OR P0, PT, RZ, UR8, !P0 ;  /* 0x00000008ff007c0c */ /* 0x000fe4000c705670 */
[----:B------:R-:W-:-:S04]  /*00b0*/  ULEA.HI UR4, UR4, UR8, URZ, 0x2 ;  /* 0x0000000804047291 */ /* 0x000fc8000f8f103f */
[----:B------:R-:W-:-:S04]  /*00c0*/  ULOP3.LUT UR4, UR4, 0xfffffffc, URZ, 0xc0, !UPT ;  /* 0xfffffffc04047892 */ /* 0x000fc8000f8ec03f */
[----:B------:R-:W-:-:S03]  /*00d0*/  UIADD3 UR8, UR8, -UR4, URZ ;  /* 0x8000000408087290 */ /* 0x000fc6000fffe03f */
[----:B01----:R-:W-:Y:S09]  /*00e0*/  @P0 BRA `(.L_x_1) ;  /* 0x0000000000200947 */ /* 0x003ff20003800000 */
[----:B------:R-:W-:Y:S02]  /*00f0*/  ULDC.64 UR4, c[0x0][0x198] ;  /* 0x0000660000047ab9 */ /* 0x000fe40000000a00 */
[----:B------:R-:W-:Y:S02]  /*0100*/  UIADD3 UR6, UP0, UR4, 0xf0, URZ ;  /* 0x000000f004067890 */ /* 0x000fe4000ff1e03f */
[----:B------:R-:W-:Y:S02]  /*0110*/  UIADD3 UR4, UP1, UR4, 0x1f0, URZ ;  /* 0x000001f004047890 */ /* 0x000fe4000ff3e03f */
[----:B------:R-:W-:Y:S02]  /*0120*/  UIADD3.X UR7, URZ, UR5, URZ, UP0, !UPT ;  /* 0x000000053f077290 */ /* 0x000fe400087fe43f */
[----:B------:R-:W-:-:S07]  /*0130*/  UIADD3.X UR5, URZ, UR5, URZ, UP1, !UPT ;  /* 0x000000053f057290 */ /* 0x000fce0008ffe43f */
[----:B------:R0:W-:Y:S02]  /*0140*/  UTMACCTL.PF [UR6] ;  /* 0x00000000060079b9 */ /* 0x0001e40008040000 */
[----:B------:R0:W-:Y:S02]  /*0150*/  UTMACCTL.PF [UR4] ;  /* 0x00000000040079b9 */ /* 0x0001e40008040000 */
[----:B0-----:R-:W-:Y:S01]  /*0160*/  NOP ;  /* 0x0000000000007918 */ /* 0x001fe20000000000 */
.L_x_1:
[----:B------:R-:W-:Y:S05]  /*0170*/  BSYNC B0 ;  /* 0x0000000000007941 */ /* 0x000fea0003800000 */
.L_x_0:
[----:B------:R-:W0:Y:S01]  /*0180*/  SHFL.IDX PT, R5, R0, RZ, 0x1f ;  /* 0x00001fff00057589 */ /* 0x000e2200000e0000 */
[----:B--2---:R-:W-:Y:S01]  /*0190*/  R2UR UR15, R3 ;  /* 0x00000000030f72ca */ /* 0x004fe200000e0000 */
[----:B------:R-:W-:-:S04]  /*01a0*/  UISETP.NE.AND UP0, UPT, UR8, 0x3, UPT ;  /* 0x000000030800788c */ /* 0x000fc8000bf05270 */
[----:B------:R-:W-:-:S08]  /*01b0*/  UISETP.EQ.OR UP0, UPT, UR8, URZ, !UP0 ;  /* 0x0000003f0800728c */ /* 0x000fd0000c702670 */
[----:B------:R-:W-:Y:S02]  /*01c0*/  UIADD3 UR18, UR15, -0x1, URZ ;  /* 0xffffffff0f127890 */ /* 0x000fe4000fffe03f */
[----:B------:R-:W-:Y:S02]  /*01d0*/  UISETP.EQ.AND UP0, UPT, UR15, URZ, UP0 ;  /* 0x0000003f0f00728c */ /* 0x000fe40008702270 */
[----:B------:R-:W-:Y:S02]  /*01e0*/  UISETP.GE.U32.AND UP1, UPT, UR18, 0x2, UPT ;  /* 0x000000021200788c */ /* 0x000fe4000bf26070 */
[----:B------:R-:W-:Y:S01]  /*01f0*/  USEL UR36, URZ, 0x1, !UP0 ;  /* 0x000000013f247887 */ /* 0x000fe2000c000000 */
[----:B0-----:R-:W-:-:S03]  /*0200*/  ISETP.NE.AND P0, PT, R5, RZ, PT ;  /* 0x000000ff0500720c */ /* 0x001fc60003f05270 */
[----:B------:R-:W-:-:S10]  /*0210*/  USEL UR36, UR36, 0x2, UP1 ;  /* 0x0000000224247887 */ /* 0x000fd40008800000 */
[----:B------:R-:W-:Y:S05]  /*0220*/  @P0 BRA `(.L_x_2) ;  /* 0x0000000000580947 */ /* 0x000fea0003800000 */
[----:B------:R-:W0:Y:S01]  /*0230*/  S2UR UR9, SR_CgaCtaId ;  /* 0x00000000000979c3 */ /* 0x000e220000008800 */
[----:B------:R-:W-:Y:S01]  /*0240*/  UMOV UR4, 0x400 ;  /* 0x0000040000047882 */ /* 0x000fe20000000000 */
[----:B------:R-:W-:Y:S01]  /*0250*/  UMOV UR5, 0x1 ;  /* 0x0000000100057882 */ /* 0x000fe20000000000 */
[----:B------:R-:W-:Y:S01]  /*0260*/  UMOV UR6, 0x80 ;  /* 0x0000008000067882 */ /* 0x000fe20000000000 */
[----:B------:R-:W-:Y:S01]  /*0270*/  ELECT P0, URZ, PT ;  /* 0x00000000003f782f */ /* 0x000fe20003800000 */
[----:B------:R-:W-:-:S04]  /*0280*/  UIADD3 UR6, -UR6, 0x100000, URZ ;  /* 0x0010000006067890 */ /* 0x000fc8000fffe13f */
[----:B------:R-:W-:Y:S02]  /*0290*/  USHF.L.U32 UR7, UR6, 0xb, URZ ;  /* 0x0000000b06077899 */ /* 0x000fe4000800063f */
[----:B------:R-:W-:Y:S02]  /*02a0*/  USHF.L.U32 UR6, UR6, 0x1, URZ ;  /* 0x0000000106067899 */ /* 0x000fe4000800063f */
[----:B0-----:R-:W-:Y:S02]  /*02b0*/  ULEA UR9, UR9, UR4, 0x18 ;  /* 0x0000000409097291 */ /* 0x001fe4000f8ec03f */
[----:B------:R-:W-:-:S04]  /*02c0*/  UIADD3 UR4, -UR5, 0x100000, URZ ;  /* 0x0010000005047890 */ /* 0x000fc8000fffe13f */
[----:B------:R-:W-:Y:S02]  /*02d0*/  USHF.L.U32 UR5, UR4, 0xb, URZ ;  /* 0x0000000b04057899 */ /* 0x000fe4000800063f */
[----:B------:R-:W-:Y:S01]  /*02e0*/  USHF.L.U32 UR4, UR4, 0x1, URZ ;  /* 0x0000000104047899 */ /* 0x000fe2000800063f */
[----:B------:R-:W0:Y:S11]  /*02f0*/  FENCE.VIEW.ASYNC.S ;  /* 0x00000000000073c6 */ /* 0x000e360000000000 */
[----:B0-----:R0:W1:Y:S01]  /*0300*/  SYNCS.EXCH.64 URZ, [UR9], UR4 ;  /* 0x00000004093f75b2 */ /* 0x0010620008000100 */
[----:B------:R0:W2:Y:S01]  /*0310*/  SYNCS.EXCH.64 URZ, [UR9+0x20], UR6 ;  /* 0x00002006093f75b2 */ /* 0x0000a20008000100 */
[----:B------:R0:W3:Y:S01]  /*0320*/  SYNCS.EXCH.64 URZ, [UR9+0x8], UR4 ;  /* 0x00000804093f75b2 */ /* 0x0000e20008000100 */
[----:B------:R0:W4:Y:S01]  /*0330*/  SYNCS.EXCH.64 URZ, [UR9+0x28], UR6 ;  /* 0x00002806093f75b2 */ /* 0x0001220008000100 */
[----:B------:R0:W0:Y:S01]  /*0340*/  SYNCS.EXCH.64 URZ, [UR9+0x10], UR4 ;  /* 0x00001004093f75b2 */ /* 0x0000220008000100 */
[----:B------:R0:W0:Y:S01]  /*0350*/  SYNCS.EXCH.64 URZ, [UR9+0x30], UR6 ;  /* 0x00003006093f75b2 */ /* 0x0000220008000100 */
[----:B------:R0:W0:Y:S01]  /*0360*/  SYNCS.EXCH.64 URZ, [UR9+0x18], UR4 ;  /* 0x00001804093f75b2 */ /* 0x0000220008000100 */
[----:B------:R0:W0:Y:S01]  /*0370*/  SYNCS.EXCH.64 URZ, [UR9+0x38], UR6 ;  /* 0x00003806093f75b2 */ /* 0x0000220008000100 */
[----:B------:R-:W-:Y:S01]  /*0380*/  NOP ;  /* 0x0000000000007918 */ /* 0x000fe20000000000 */
.L_x_2:
[----:B------:R-:W5:Y:S01]  /*0390*/  SHFL.IDX PT, R5, R0, RZ, 0x1f ;  /* 0x00001fff00057589 */ /* 0x000f6200000e0000 */
[----:B------:R-:W-:Y:S01]  /*03a0*/  ELECT P0, URZ, PT ;  /* 0x00000000003f782f */ /* 0x000fe20003800000 */
[----:B------:R-:W-:Y:S01]  /*03b0*/  NOP ;  /* 0x0000000000007918 */ /* 0x000fe20000000000 */
[----:B------:R-:W-:Y:S01]  /*03c0*/  ELECT P1, URZ, PT ;  /* 0x00000000003f782f */ /* 0x000fe20003820000 */
[----:B------:R-:W1:Y:S01]  /*03d0*/  SHFL.IDX PT, R3, R0, RZ, 0x1f ;  /* 0x00001fff00037589 */ /* 0x000e6200000e0000 */
[----:B0-----:R-:W-:Y:S01]  /*03e0*/  UMOV UR4, 0x20 ;  /* 0x0000002000047882 */ /* 0x001fe20000000000 */
[----:B------:R-:W-:Y:S01]  /*03f0*/  UMOV UR12, 0x80 ;  /* 0x00000080000c7882 */ /* 0x000fe20000000000 */
[----:B------:R-:W-:Y:S01]  /*0400*/  NOP ;  /* 0x0000000000007918 */ /* 0x000fe20000000000 */
[----:B------:R0:W0:Y:S01]  /*0410*/  SHFL.IDX PT, R0, R2, RZ, 0x1f ;  /* 0x00001fff02007589 */ /* 0x00002200000e0000 */
[----:B------:R-:W-:Y:S01]  /*0420*/  ULDC.64 UR52, c[0x0][0x208] ;  /* 0x0000820000347ab9 */ /* 0x000fe20000000a00 */
[----:B-----5:R-:W-:-:S02]  /*0430*/  ISETP.NE.OR P0, PT, R5, RZ, !P0 ;  /* 0x000000ff0500720c */ /* 0x020fc40004705670 */
[----:B-1----:R-:W-:Y:S02]  /*0440*/  ISETP.NE.OR P1, PT, R3, RZ, !P1 ;  /* 0x000000ff0300720c */ /* 0x002fe40004f25670 */
[----:B------:R-:W-:-:S04]  /*0450*/  SHF.R.S32.HI R3, RZ, 0x1f, R4 ;  /* 0x0000001fff037819 */ /* 0x000fc80000011404 */
[----:B------:R-:W-:-:S05]  /*0460*/  LEA.HI R3, R3, R4, RZ, 0x7 ;  /* 0x0000000403037211 */ /* 0x000fca00078f38ff */
[----:B------:R-:W-:Y:S01]  /*0470*/  VOTEU.ALL UP0, P0 ;  /* 0x00000000003f7886 */ /* 0x000fe20000000000 */
[----:B------:R-:W-:Y:S01]  /*0480*/  LOP3.LUT R3, R3, 0xffffff80, RZ, 0xc0, !PT ;  /* 0xffffff8003037812 */ /* 0x000fe200078ec0ff */
[----:B------:R-:W-:-:S03]  /*0490*/  VOTEU.ALL UP1, P1 ;  /* 0x00000000003f7886 */ /* 0x000fc60000820000 */
[----:B------:R-:W1:Y:S01]  /*04a0*/  @!UP0 S2UR UR7, SR_CgaCtaId ;  /* 0x00000000000789c3 */ /* 0x000e620000008800 */
[----:B------:R-:W-:Y:S01]  /*04b0*/  @!UP0 UMOV UR6, 0x400 ;  /* 0x0000040000068882 */ /* 0x000fe20000000000 */
[----:B------:R-:W-:-:S04]  /*04c0*/  @!UP0 UIADD3 UR4, -UR4, 0x100000, URZ ;  /* 0x0010000004048890 */ /* 0x000fc8000fffe13f */
[----:B------:R-:W-:Y:S02]  /*04d0*/  @!UP0 USHF.L.U32 UR5, UR4, 0xb, URZ ;  /* 0x0000000b04058899 */ /* 0x000fe4000800063f */
[----:B------:R-:W-:Y:S01]  /*04e0*/  @!UP0 USHF.L.U32 UR4, UR4, 0x1, URZ ;  /* 0x0000000104048899 */ /* 0x000fe2000800063f */
[----:B------:R-:W-:Y:S01]  /*04f0*/  IMAD.IADD R3, R4, 0x1, -R3 ;  /* 0x0000000104037824 */ /* 0x000fe200078e0a03 */
[----:B------:R-:W-:Y:S01]  /*0500*/  @!UP1 UMOV UR10, 0x400 ;  /* 0x00000400000a9882 */ /* 0x000fe20000000000 */
[----:B------:R-:W-:Y:S01]  /*0510*/  VOTEU.ALL UP2, P1 ;  /* 0x00000000003f7886 */ /* 0x000fe20000840000 */
[----:B------:R-:W-:Y:S01]  /*0520*/  VOTEU.ALL UP3, P1 ;  /* 0x00000000003f7886 */ /* 0x000fe20000860000 */
[----:B------:R-:W-:Y:S01]  /*0530*/  VOTEU.ALL UP4, P1 ;  /* 0x00000000003f7886 */ /* 0x000fe20000880000 */
[----:B------:R-:W5:Y:S01]  /*0540*/  @!UP1 S2UR UR11, SR_CgaCtaId ;  /* 0x00000000000b99c3 */ /* 0x000f620000008800 */
[----:B------:R-:W-:Y:S01]  /*0550*/  VOTEU.ALL UP5, P1 ;  /* 0x00000000003f7886 */ /* 0x000fe200008a0000 */
[----:B------:R-:W-:Y:S01]  /*0560*/  ISETP.NE.AND P1, PT, RZ, UR15, PT ;  /* 0x0000000fff007c0c */ /* 0x000fe2000bf25270 */
[----:B-1----:R-:W-:-:S02]  /*0570*/  @!UP0 ULEA UR9, UR7, UR6, 0x18 ;  /* 0x0000000607098291 */ /* 0x002fc4000f8ec03f */
[----:B------:R-:W-:-:S04]  /*0580*/  @!UP1 UIADD3 UR6, -UR12, 0x100000, URZ ;  /* 0x001000000c069890 */ /* 0x000fc8000fffe13f */
[----:B------:R-:W-:Y:S02]  /*0590*/  @!UP1 USHF.L.U32 UR7, UR6, 0xb, URZ ;  /* 0x0000000b06079899 */ /* 0x000fe4000800063f */
[----:B------:R-:W-:Y:S01]  /*05a0*/  @!UP1 USHF.L.U32 UR6, UR6, 0x1, URZ ;  /* 0x0000000106069899 */ /* 0x000fe2000800063f */
[----:B------:R-:W-:Y:S01]  /*05b0*/  VOTEU.ALL UP0, P0 ;  /* 0x00000000003f7886 */ /* 0x000fe20000000000 */
[----:B-----5:R-:W-:Y:S01]  /*05c0*/  @!UP1 ULEA UR10, UR11, UR10, 0x18 ;  /* 0x0000000a0b0a9291 */ /* 0x020fe2000f8ec03f */
[----:B------:R-:W-:Y:S01]  /*05d0*/  VOTEU.ALL UP1, P0 ;  /* 0x00000000003f7886 */ /* 0x000fe20000020000 */
[----:B------:R-:W1:Y:S02]  /*05e0*/  FENCE.VIEW.ASYNC.S ;  /* 0x00000000000073c6 */ /* 0x000e640000000000 */
[----:B-1----:R-:W2:Y:S02]  /*05f0*/  @!UP0 SYNCS.EXCH.64 URZ, [UR9+0x70], UR4 ;  /* 0x00007004093f85b2 */ /* 0x002ea40008000100 */
[----:B------:R1:W2:Y:S01]  /*0600*/  @!UP1 SYNCS.EXCH.64 URZ, [UR9+0x78], UR4 ;  /* 0x00007804093f95b2 */ /* 0x0002a20008000100 */
[----:B------:R-:W-:Y:S01]  /*0610*/  NOP ;  /* 0x0000000000007918 */ /* 0x000fe20000000000 */
[----:B-1----:R-:W-:-:S02]  /*0620*/  ULDC.64 UR4, c[0x0][0x598] ;  /* 0x0001660000047ab9 */ /* 0x002fc40000000a00 */
[----:B------:R-:W-:Y:S02]  /*0630*/  ISETP.NE.U32.AND P0, PT, RZ, UR4, PT ;  /* 0x00000004ff007c0c */ /* 0x000fe4000bf05070 */
[----:B------:R1:W2:Y:S02]  /*0640*/  @!UP2 SYNCS.EXCH.64 URZ, [UR10+0x50], UR6 ;  /* 0x000050060a3fa5b2 */ /* 0x0002a40008000100 */
[----:B------:R-:W-:Y:S01]  /*0650*/  ISETP.NE.AND.EX P0, PT, RZ, UR5, PT, P0 ;  /* 0x00000005ff007c0c */ /* 0x000fe2000bf05300 */
[----:B------:R1:W2:Y:S01]  /*0660*/  @!UP3 SYNCS.EXCH.64 URZ, [UR10+0x58], UR6 ;  /* 0x000058060a3fb5b2 */ /* 0x0002a20008000100 */
[----:B------:R1:W2:Y:S01]  /*0670*/  @!UP4 SYNCS.EXCH.64 URZ, [UR10+0x60], UR6 ;  /* 0x000060060a3fc5b2 */ /* 0x0002a20008000100 */
[----:B------:R1:W2:Y:S01]  /*0680*/  @!UP5 SYNCS.EXCH.64 URZ, [UR10+0x68], UR6 ;  /* 0x000068060a3fd5b2 */ /* 0x0002a20008000100 */
[----:B------:R-:W-:Y:S01]  /*0690*/  NOP ;  /* 0x0000000000007918 */ /* 0x000fe20000000000 */
[----:B--234-:R-:W-:Y:S08]  /*06a0*/  BAR.SYNC.DEFER_BLOCKING 0x0 ;  /* 0x0000000000007b1d */ /* 0x01cff00000010000 */
[----:B01----:R-:W-:Y:S05]  /*06b0*/  @!P0 BRA `(.L_x_3) ;  /* 0x00000000001c8947 */ /* 0x003fea0003800000 */
[----:B------:R-:W0:Y:S02]  /*06c0*/  LDC.64 R6, c[0x0][0x598] ;  /* 0x00016600ff067b82 */ /* 0x000e240000000a00 */
[----:B0-----:R-:W2:Y:S02]  /*06d0*/  LDG.E.64 R6, desc[UR52][R6.64] ;  /* 0x0000003406067981 */ /* 0x001ea4000c1e1b00 */
[----:B--2---:R-:W-:-:S04]  /*06e0*/  ISETP.NE.U32.AND P0, PT, R6, RZ, PT ;  /* 0x000000ff0600720c */ /* 0x004fc80003f05070 */
[----:B------:R-:W-:-:S13]  /*06f0*/  ISETP.NE.AND.EX P0, PT, R7, RZ, PT, P0 ;  /* 0x000000ff0700720c */ /* 0x000fda0003f05300 */
[----:B------:R-:W-:Y:S05]  /*0700*/  @!P0 BRA `(.L_x_3) ;  /* 0x0000000000088947 */ /* 0x000fea0003800000 */
[----:B------:R1:W5:Y:S01]  /*0710*/  LD.E R22, desc[UR52][R6.64] ;  /* 0x0000003406167980 */ /* 0x000362000c101900 */
[----:B------:R-:W-:Y:S05]  /*0720*/  BRA `(.L_x_4) ;  /* 0x0000000000247947 */ /* 0x000fea0003800000 */
.L_x_3:
[----:B------:R-:W-:Y:S02]  /*0730*/  ULDC.64 UR4, c[0x0][0x588] ;  /* 0x0001620000047ab9 */ /* 0x000fe40000000a00 */
[----:B------:R-:W-:-:S04]  /*0740*/  ISETP.NE.U32.AND P0, PT, RZ, UR4, PT ;  /* 0x00000004ff007c0c */ /* 0x000fc8000bf05070 */
[----:B------:R-:W-:-:S13]  /*0750*/  ISETP.NE.AND.EX P0, PT, RZ, UR5, PT, P0 ;  /* 0x00000005ff007c0c */ /* 0x000fda000bf05300 */
[----:B------:R-:W-:Y:S05]  /*0760*/  @!P0 BRA `(.L_x_5) ;  /* 0x00000000000c8947 */ /* 0x000fea0003800000 */
[----:B------:R-:W0:Y:S02]  /*0770*/  LDC.64 R22, c[0x0][0x588] ;  /* 0x00016200ff167b82 */ /* 0x000e240000000a00 */
[----:B0-----:R0:W5:Y:S01]  /*0780*/  LDG.E R22, desc[UR52][R22.64] ;  /* 0x0000003416167981 */ /* 0x001162000c1e1900 */
[----:B------:R-:W-:Y:S05]  /*0790*/  BRA `(.L_x_4) ;  /* 0x0000000000087947 */ /* 0x000fea0003800000 */
.L_x_5:
[----:B------:R-:W-:Y:S02]  /*07a0*/  ULDC UR4, c[0x0][0x580] ;  /* 0x0001600000047ab9 */ /* 0x000fe40000000800 */
[----:B------:R-:W-:-:S07]  /*07b0*/  IMAD.U32 R22, RZ, RZ, UR4 ;  /* 0x00000004ff167e24 */ /* 0x000fce000f8e00ff */
.L_x_4:
[----:B------:R-:W-:Y:S02]  /*07c0*/  ULDC.64 UR4, c[0x0][0x5a0] ;  /* 0x0001680000047ab9 */ /* 0x000fe40000000a00 */
[----:B------:R-:W-:-:S04]  /*07d0*/  ISETP.NE.U32.AND P0, PT, RZ, UR4, PT ;  /* 0x00000004ff007c0c */ /* 0x000fc8000bf05070 */
[----:B------:R-:W-:-:S13]  /*07e0*/  ISETP.NE.AND.EX P0, PT, RZ, UR5, PT, P0 ;  /* 0x00000005ff007c0c */ /* 0x000fda000bf05300 */
[----:B------:R-:W-:Y:S05]  /*07f0*/  @!P0 BRA `(.L_x_6) ;  /* 0x00000000001c8947 */ /* 0x000fea0003800000 */
[----:B-1----:R-:W1:Y:S02]  /*0800*/  LDC.64 R6, c[0x0][0x5a0] ;  /* 0x00016800ff067b82 */ /* 0x002e640000000a00 */
[----:B-1----:R-:W2:Y:S02]  /*0810*/  LDG.E.64 R6, desc[UR52][R6.64] ;  /* 0x0000003406067981 */ /* 0x002ea4000c1e1b00 */
[----:B--2---:R-:W-:-:S04]  /*0820*/  ISETP.NE.U32.AND P0, PT, R6, RZ, PT ;  /* 0x000000ff0600720c */ /* 0x004fc80003f05070 */
[----:B------:R-:W-:-:S13]  /*0830*/  ISETP.NE.AND.EX P0, PT, R7, RZ, PT, P0 ;  /* 0x000000ff0700720c */ /* 0x000fda0003f05300 */
[----:B------:R-:W-:Y:S05]  /*0840*/  @!P0 BRA `(.L_x_6) ;  /* 0x0000000000088947 */ /* 0x000fea0003800000 */
[----:B0-----:R2:W5:Y:S01]  /*0850*/  LD.E R23, desc[UR52][R6.64] ;  /* 0x0000003406177980 */ /* 0x001562000c101900 */
[----:B------:R-:W-:Y:S05]  /*0860*/  BRA `(.L_x_7) ;  /* 0x0000000000247947 */ /* 0x000fea0003800000 */
.L_x_6:
[----:B------:R-:W-:Y:S02]  /*0870*/  ULDC.64 UR4, c[0x0][0x590] ;  /* 0x0001640000047ab9 */ /* 0x000fe40000000a00 */
[----:B------:R-:W-:-:S04]  /*0880*/  ISETP.NE.U32.AND P0, PT, RZ, UR4, PT ;  /* 0x00000004ff007c0c */ /* 0x000fc8000bf05070 */
[----:B------:R-:W-:-:S13]  /*0890*/  ISETP.NE.AND.EX P0, PT, RZ, UR5, PT, P0 ;  /* 0x00000005ff007c0c */ /* 0x000fda000bf05300 */
[----:B------:R-:W-:Y:S05]  /*08a0*/  @!P0 BRA `(.L_x_8) ;  /* 0x00000000000c8947 */ /* 0x000fea0003800000 */
[----:B-1----:R-:W0:Y:S02]  /*08b0*/  LDC.64 R6, c[0x0][0x590] ;  /* 0x00016400ff067b82 */ /* 0x002e240000000a00 */
[----:B0-----:R0:W5:Y:S01]  /*08c0*/  LDG.E R23, desc[UR52][R6.64] ;  /* 0x0000003406177981 */ /* 0x001162000c1e1900 */
[----:B------:R-:W-:Y:S05]  /*08d0*/  BRA `(.L_x_7) ;  /* 0x0000000000087947 */ /* 0x000fea0003800000 */
.L_x_8:
[----:B------:R-:W-:Y:S02]  /*08e0*/  ULDC UR4, c[0x0][0x584] ;  /* 0x0001610000047ab9 */ /* 0x000fe40000000800 */
[----:B0-----:R-:W-:-:S07]  /*08f0*/  IMAD.U32 R23, RZ, RZ, UR4 ;  /* 0x00000004ff177e24 */ /* 0x001fce000f8e00ff */
.L_x_7:
[----:B------:R-:W3:Y:S01]  /*0900*/  S2UR UR10, SR_CTAID.Y ;  /* 0x00000000000a79c3 */ /* 0x000ee20000002600 */
[----:B------:R-:W-:Y:S01]  /*0910*/  ULDC UR5, c[0x0][0x65c] ;  /* 0x0001970000057ab9 */ /* 0x000fe20000000800 */
[----:B------:R-:W-:Y:S01]  /*0920*/  UISETP.NE.AND UP0, UPT, UR15, 0x2, UPT ;  /* 0x000000020f00788c */ /* 0x000fe2000bf05270 */
[----:B------:R-:W-:Y:S01]  /*0930*/  PRMT R5, RZ, 0x7610, R5 ;  /* 0x00007610ff057816 */ /* 0x000fe20000000005 */
[----:B------:R-:W-:Y:S01]  /*0940*/  UISETP.NE.AND UP2, UPT, UR5, 0x1, UPT ;  /* 0x000000010500788c */ /* 0x000fe2000bf45270 */
[----:B------:R-:W-:Y:S02]  /*0950*/  IMAD.MOV.U32 R18, RZ, RZ, -0x1 ;  /* 0xffffffffff127424 */ /* 0x000fe400078e00ff */
[----:B------:R-:W-:Y:S01]  /*0960*/  IMAD.MOV.U32 R19, RZ, RZ, -0x1 ;  /* 0xffffffffff137424 */ /* 0x000fe200078e00ff */
[----:B------:R-:W4:Y:S01]  /*0970*/  S2UR UR4, SR_CTAID.X ;  /* 0x00000000000479c3 */ /* 0x000f220000002500 */
[----:B------:R-:W-:-:S06]  /*0980*/  UP2UR UR38, UPR, URZ, 0x4 ;  /* 0x000000043f267883 */ /* 0x000fcc0008000000 */
[----:B------:R-:W-:Y:S01]  /*0990*/  @UP2 ULDC UR12, c[0x0][0x10] ;  /* 0x00000400000c2ab9 */ /* 0x000fe20000000800 */
[----:B------:R-:W-:Y:S01]  /*09a0*/  @UP2 UMOV UR7, URZ ;  /* 0x0000003f00072c82 */ /* 0x000fe20008000000 */
[----:B------:R-:W-:Y:S01]  /*09b0*/  @UP2 UMOV UR5, URZ ;  /* 0x0000003f00052c82 */ /* 0x000fe20008000000 */
[----:B012---:R-:W0:Y:S01]  /*09c0*/  LDC.64 R6, c[0x0][0x650] ;  /* 0x00019400ff067b82 */ /* 0x007e220000000a00 */
[----:B---3--:R-:W-:Y:S02]  /*09d0*/  @UP2 UMOV UR9, UR10 ;  /* 0x0000000a00092c82 */ /* 0x008fe40008000000 */
[----:B------:R-:W-:Y:S01]  /*09e0*/  @UP2 UMOV UR6, UR9 ;  /* 0x0000000900062c82 */ /* 0x000fe20008000000 */
[----:B------:R-:W-:Y:S01]  /*09f0*/  @!UP2 UMOV UR9, UR10 ;  /* 0x0000000a0009ac82 */ /* 0x000fe20008000000 */
[----:B----4-:R-:W-:-:S03]  /*0a00*/  @UP2 UIMAD.WIDE.U32 UR12, UR4, UR12, UR6 ;  /* 0x0000000c040c22a5 */ /* 0x010fc6000f8e0006 */
[----:B------:R-:W-:Y:S01]  /*0a10*/  @!UP2 ULDC UR6, c[0x0][0xc] ;  /* 0x000003000006aab9 */ /* 0x000fe20000000800 */
[----:B------:R-:W-:Y:S01]  /*0a20*/  @UP2 UIADD3 UR14, UR13, UR5, URZ ;  /* 0x000000050d0e2290 */ /* 0x000fe2000fffe03f */
[----:B------:R-:W-:Y:S02]  /*0a30*/  ULDC UR10, c[0x0][0xc] ;  /* 0x00000300000a7ab9 */ /* 0x000fe40000000800 */
[----:B------:R-:W-:Y:S01]  /*0a40*/  UMOV UR5, URZ ;  /* 0x0000003f00057c82 */ /* 0x000fe20008000000 */
[----:B------:R-:W-:Y:S01]  /*0a50*/  ULDC UR11, c[0x0][0x10] ;  /* 0x00000400000b7ab9 */ /* 0x000fe20000000800 */
[----:B------:R-:W-:Y:S02]  /*0a60*/  @!UP2 UIMAD.WIDE.U32 UR6, UR6, UR9, UR4 ;  /* 0x000000090606a2a5 */ /* 0x000fe4000f8e0004 */
[----:B------:R-:W-:Y:S01]  /*0a70*/  UIMAD.WIDE.U32 UR10, UR10, UR11, URZ ;  /* 0x0000000b0a0a72a5 */ /* 0x000fe2000f8e003f */
[----:B------:R-:W-:-:S03]  /*0a80*/  ULDC UR13, c[0x0][0x14] ;  /* 0x00000500000d7ab9 */ /* 0x000fc60000000800 */
[----:B------:R-:W-:Y:S02]  /*0a90*/  UIMAD.WIDE.U32 UR50, UR10, UR13, URZ ;  /* 0x0000000d0a3272a5 */ /* 0x000fe4000f8e003f */
[----:B------:R-:W-:Y:S01]  /*0aa0*/  UIMAD UR37, UR11, UR13, URZ ;  /* 0x0000000d0b2572a4 */ /* 0x000fe2000f8e023f */
[----:B------:R-:W-:Y:S01]  /*0ab0*/  @!UP2 UMOV UR12, UR6 ;  /* 0x00000006000cac82 */ /* 0x000fe20008000000 */
[----:B------:R-:W-:Y:S02]  /*0ac0*/  @!UP2 UMOV UR14, UR7 ;  /* 0x00000007000eac82 */ /* 0x000fe40008000000 */
[----:B------:R-:W-:Y:S02]  /*0ad0*/  UIADD3 UR37, UR51, UR37, URZ ;  /* 0x0000002533257290 */ /* 0x000fe4000fffe03f */
[----:B------:R-:W-:-:S04]  /*0ae0*/  UIADD3 UR6, UP1, UR12, UR50, URZ ;  /* 0x000000320c067290 */ /* 0x000fc8000ff3e03f */
[----:B------:R-:W-:Y:S02]  /*0af0*/  UIADD3.X UR7, UR14, UR37, URZ, UP1, !UPT ;  /* 0x000000250e077290 */ /* 0x000fe40008ffe43f */
[----:B------:R-:W-:Y:S02]  /*0b00*/  USEL UR6, UR6, UR12, !UP0 ;  /* 0x0000000c06067287 */ /* 0x000fe4000c000000 */
[----:B------:R-:W-:-:S04]  /*0b10*/  USEL UR7, UR7, UR14, !UP0 ;  /* 0x0000000e07077287 */ /* 0x000fc8000c000000 */
[----:B0-----:R-:W-:Y:S01]  /*0b20*/  ISETP.LE.U32.AND P0, PT, R6, UR6, PT ;  /* 0x0000000606007c0c */ /* 0x001fe2000bf03070 */
[----:B------:R-:W-:Y:S02]  /*0b30*/  IMAD.U32 R16, RZ, RZ, UR6 ;  /* 0x00000006ff107e24 */ /* 0x000fe4000f8e00ff */
[----:B------:R-:W-:Y:S02]  /*0b40*/  IMAD.U32 R2, RZ, RZ, UR7 ;  /* 0x00000007ff027e24 */ /* 0x000fe4000f8e00ff */
[----:B------:R-:W-:-:S03]  /*0b50*/  IMAD.U32 R17, RZ, RZ, UR7 ;  /* 0x00000007ff117e24 */ /* 0x000fc6000f8e00ff */
[----:B------:R-:W-:Y:S01]  /*0b60*/  ISETP.GE.U32.AND.EX P0, PT, R2, R7, PT, P0 ;  /* 0x000000070200720c */ /* 0x000fe20003f06100 */
[----:B------:R-:W-:-:S12]  /*0b70*/  IMAD.MOV.U32 R2, RZ, RZ, -0x1 ;  /* 0xffffffffff027424 */ /* 0x000fd800078e00ff */
[----:B------:R-:W-:Y:S05]  /*0b80*/  @P0 BRA `(.L_x_9) ;  /* 0x00000004008c0947 */ /* 0x000fea0003800000 */
[----:B------:R-:W-:Y:S01]  /*0b90*/  I2FP.F32.U32 R2, UR4 ;  /* 0x0000000400027c45 */ /* 0x000fe20008201000 */
[----:B------:R-:W-:Y:S01]  /*0ba0*/  ULDC.64 UR16, c[0x0][0x628] ;  /* 0x00018a0000107ab9 */ /* 0x000fe20000000a00 */
[----:B------:R-:W-:Y:S01]  /*0bb0*/  ULDC UR6, c[0x0][0x150] ;  /* 0x0000540000067ab9 */ /* 0x000fe20000000800 */
[----:B------:R-:W-:Y:S01]  /*0bc0*/  ISETP.NE.U32.AND P0, PT, RZ, UR16, PT ;  /* 0x00000010ff007c0c */ /* 0x000fe2000bf05070 */
[----:B------:R-:W-:Y:S01]  /*0bd0*/  ULDC UR15, c[0x0][0x630] ;  /* 0x00018c00000f7ab9 */ /* 0x000fe20000000800 */
[----:B------:R-:W-:Y:S01]  /*0be0*/  FMUL R2, R2, UR6 ;  /* 0x0000000602027c20 */ /* 0x000fe20008400000 */
[----:B------:R-:W-:Y:S01]  /*0bf0*/  R2UR UR19, R16 ;  /* 0x00000000101372ca */ /* 0x000fe200000e0000 */
[----:B------:R-:W-:Y:S01]  /*0c00*/  ULDC UR21, c[0x0][0x154] ;  /* 0x0000550000157ab9 */ /* 0x000fe20000000800 */
[----:B------:R-:W-:Y:S01]  /*0c10*/  ISETP.NE.AND.EX P0, PT, RZ, UR17, PT, P0 ;  /* 0x00000011ff007c0c */ /* 0x000fe2000bf05300 */
[----:B------:R0:W1:Y:S01]  /*0c20*/  F2I.U32.TRUNC.NTZ R5, R2 ;  /* 0x0000000200057305 */ /* 0x000062000020f000 */
[----:B------:R-:W-:-:S02]  /*0c30*/  R2UR UR20, R17 ;  /* 0x00000000111472ca */ /* 0x000fc400000e0000 */
[----:B------:R-:W-:Y:S02]  /*0c40*/  R2UR UR6, R16 ;  /* 0x00000000100672ca */ /* 0x000fe400000e0000 */
[----:B------:R-:W-:-:S07]  /*0c50*/  R2UR UR7, R17 ;  /* 0x00000000110772ca */ /* 0x000fce00000e0000 */
[----:B0-----:R-:W-:Y:S08]  /*0c60*/  @!P0 BRA `(.L_x_10) ;  /* 0x0000000000308947 */ /* 0x001ff00003800000 */
[----:B------:R-:W-:Y:S01]  /*0c70*/  R2UR UR6, R16 ;  /* 0x00000000100672ca */ /* 0x000fe200000e0000 */
[----:B------:R-:W-:Y:S01]  /*0c80*/  ULDC UR12, c[0x0][0x634] ;  /* 0x00018d00000c7ab9 */ /* 0x000fe20000000800 */
[----:B------:R-:W-:-:S11]  /*0c90*/  R2UR UR14, R17 ;  /* 0x00000000110e72ca */ /* 0x000fd600000e0000 */
[----:B------:R-:W-:-:S04]  /*0ca0*/  UIADD3 UR12, UP1, UR6, UR12, URZ ;  /* 0x0000000c060c7290 */ /* 0x000fc8000ff3e03f */
[----:B------:R-:W-:-:S04]  /*0cb0*/  UIADD3.X UR14, URZ, UR14, URZ, UP1, !UPT ;  /* 0x0000000e3f0e7290 */ /* 0x000fc80008ffe43f */
[----:B------:R-:W-:-:S04]  /*0cc0*/  UIMAD.WIDE.U32 UR6, UR14, UR16, URZ ;  /* 0x000000100e0672a5 */ /* 0x000fc8000f8e003f */
[----:B------:R-:W-:Y:S02]  /*0cd0*/  UIMAD.WIDE.U32 UR10, UP1, UR12, UR17, UR6 ;  /* 0x000000110c0a72a5 */ /* 0x000fe4000f820006 */
[----:B------:R-:W-:Y:S02]  /*0ce0*/  UIMAD.WIDE.U32 UR6, UR12, UR16, URZ ;  /* 0x000000100c0672a5 */ /* 0x000fe4000f8e003f */
[----:B------:R-:W-:Y:S02]  /*0cf0*/  UIADD3.X UR13, URZ, URZ, URZ, UP1, !UPT ;  /* 0x0000003f3f0d7290 */ /* 0x000fe40008ffe43f */
[----:B------:R-:W-:Y:S01]  /*0d00*/  UIADD3 URZ, UP1, UR7, UR10, URZ ;  /* 0x0000000a073f7290 */ /* 0x000fe2000ff3e03f */
[----:B------:R-:W-:-:S03]  /*0d10*/  UMOV UR12, UR11 ;  /* 0x0000000b000c7c82 */ /* 0x000fc60008000000 */
[----:B------:R-:W-:-:S12]  /*0d20*/  UIMAD.WIDE.U32.X UR6, UR14, UR17, UR12, UP1 ;  /* 0x000000110e0672a5 */ /* 0x000fd800088e040c */
.L_x_10:
[----:B------:R-:W-:Y:S01]  /*0d30*/  USHF.R.U64 UR5, UR6, UR15, UR7 ;  /* 0x0000000f06057299 */ /* 0x000fe20008001207 */
[----:B------:R-:W-:Y:S01]  /*0d40*/  I2FP.F32.U32 R2, UR9 ;  /* 0x0000000900027c45 */ /* 0x000fe20008201000 */
[----:B------:R-:W-:Y:S01]  /*0d50*/  USHF.R.U32.HI UR6, URZ, UR15, UR7 ;  /* 0x0000000f3f067299 */ /* 0x000fe20008011607 */
[----:B-1----:R-:W-:Y:S01]  /*0d60*/  R2UR UR14, R5 ;  /* 0x00000000050e72ca */ /* 0x002fe200000e0000 */
[----:B------:R-:W-:Y:S02]  /*0d70*/  UIADD3 UR17, UP1, URZ, -UR5, URZ ;  /* 0x800000053f117290 */ /* 0x000fe4000ff3e03f */
[----:B------:R-:W-:Y:S01]  /*0d80*/  FMUL R2, R2, UR21 ;  /* 0x0000001502027c20 */ /* 0x000fe20008400000 */
[----:B------:R-:W-:Y:S01]  /*0d90*/  ULDC.64 UR10, c[0x0][0x620] ;  /* 0x00018800000a7ab9 */ /* 0x000fe20000000a00 */
[----:B------:R-:W-:Y:S01]  /*0da0*/  UIADD3.X UR6, URZ, ~UR6, URZ, UP1, !UPT ;  /* 0x800000063f067290 */ /* 0x000fe20008ffe43f */
[----:B------:R-:W-:Y:S01]  /*0db0*/  UMOV UR12, UR19 ;  /* 0x00000013000c7c82 */ /* 0x000fe20008000000 */
[----:B------:R-:W-:-:S02]  /*0dc0*/  UMOV UR13, UR20 ;  /* 0x00000014000d7c82 */ /* 0x000fc40008000000 */
[----:B------:R-:W-:Y:S01]  /*0dd0*/  UIMAD UR6, UR6, UR10, URZ ;  /* 0x0000000a060672a4 */ /* 0x000fe2000f8e023f */
[----:B------:R-:W0:Y:S01]  /*0de0*/  F2I.U32.TRUNC.NTZ R2, R2 ;  /* 0x0000000200027305 */ /* 0x000e22000020f000 */
[----:B------:R-:W-:Y:S02]  /*0df0*/  UIMAD.WIDE.U32 UR12, UR17, UR10, UR12 ;  /* 0x0000000a110c72a5 */ /* 0x000fe4000f8e000c */
[----:B------:R-:W-:Y:S01]  /*0e00*/  UIMAD UR17, UR17, UR11, UR6 ;  /* 0x0000000b111172a4 */ /* 0x000fe2000f8e0206 */
[----:B------:R-:W-:Y:S01]  /*0e10*/  ULDC UR24, c[0x0][0x658] ;  /* 0x0001960000187ab9 */ /* 0x000fe20000000800 */
[----:B------:R-:W-:Y:S02]  /*0e20*/  UMOV UR22, 0xffffffff ;  /* 0xffffffff00167882 */ /* 0x000fe40000000000 */
[----:B------:R-:W-:Y:S01]  /*0e30*/  UIADD3 UR17, UR13, UR17, URZ ;  /* 0x000000110d117290 */ /* 0x000fe2000fffe03f */
[----:B------:R-:W-:Y:S01]  /*0e40*/  ULDC UR19, c[0x0][0x618] ;  /* 0x0001860000137ab9 */ /* 0x000fe20000000800 */
[----:B------:R-:W-:Y:S01]  /*0e50*/  ULDC.64 UR6, c[0x0][0x640] ;  /* 0x0001900000067ab9 */ /* 0x000fe20000000a00 */
[----:B------:R-:W-:Y:S01]  /*0e60*/  USHF.L.U32 UR13, UR22, UR24, URZ ;  /* 0x00000018160d7299 */ /* 0x000fe2000800063f */
[----:B------:R-:W-:Y:S01]  /*0e70*/  ISETP.NE.U32.AND P0, PT, RZ, UR6, PT ;  /* 0x00000006ff007c0c */ /* 0x000fe2000bf05070 */
[----:B------:R-:W-:-:S02]  /*0e80*/  USHF.R.U64 UR22, UR12, UR19, UR17 ;  /* 0x000000130c167299 */ /* 0x000fc40008001211 */
[----:B------:R-:W-:Y:S01]  /*0e90*/  USHF.R.U32.HI UR12, URZ, UR19, UR17 ;  /* 0x000000133f0c7299 */ /* 0x000fe20008011611 */
[----:B0-----:R-:W-:Y:S01]  /*0ea0*/  R2UR UR16, R2 ;  /* 0x00000000021072ca */ /* 0x001fe200000e0000 */
[----:B------:R-:W-:Y:S01]  /*0eb0*/  ULDC UR21, c[0x0][0x608] ;  /* 0x0001820000157ab9 */ /* 0x000fe20000000800 */
[----:B------:R-:W-:Y:S01]  /*0ec0*/  ISETP.NE.AND.EX P0, PT, RZ, UR7, PT, P0 ;  /* 0x00000007ff007c0c */ /* 0x000fe2000bf05300 */
[----:B------:R-:W-:Y:S02]  /*0ed0*/  USHF.R.U64 UR26, UR22, UR21, UR12 ;  /* 0x00000015161a7299 */ /* 0x000fe4000800120c */
[----:B------:R-:W-:Y:S01]  /*0ee0*/  USHF.R.U32.HI UR12, URZ, UR21, UR12 ;  /* 0x000000153f0c7299 */ /* 0x000fe2000801160c */
[----:B------:R-:W-:Y:S01]  /*0ef0*/  UMOV UR20, 0x1 ;  /* 0x0000000100147882 */ /* 0x000fe20000000000 */
[----:B------:R-:W-:Y:S02]  /*0f00*/  UIADD3 UR14, -UR14, URZ, URZ ;  /* 0x0000003f0e0e7290 */ /* 0x000fe4000fffe13f */
[----:B------:R-:W-:-:S02]  /*0f10*/  USHF.R.U64 UR27, UR26, UR24, UR12 ;  /* 0x000000181a1b7299 */ /* 0x000fc4000800120c */
[----:B------:R-:W-:Y:S01]  /*0f20*/  USHF.L.U32 UR19, UR20, UR24, URZ ;  /* 0x0000001814137299 */ /* 0x000fe2000800063f */
[----:B------:R-:W-:Y:S01]  /*0f30*/  ULDC UR15, c[0x0][0x144] ;  /* 0x00005100000f7ab9 */ /* 0x000fe20000000800 */
[----:B------:R-:W-:Y:S01]  /*0f40*/  ULDC UR10, c[0x0][0x600] ;  /* 0x00018000000a7ab9 */ /* 0x000fe20000000800 */
[----:B------:R-:W-:Y:S02]  /*0f50*/  ULOP3.LUT UR20, URZ, UR13, URZ, 0x33, !UPT ;  /* 0x0000000d3f147292 */ /* 0x000fe4000f8e333f */
[----:B------:R-:W-:Y:S02]  /*0f60*/  USHF.R.U32.HI UR13, URZ, UR24, UR12 ;  /* 0x000000183f0d7299 */ /* 0x000fe4000801160c */
[----:B------:R-:W-:Y:S02]  /*0f70*/  UIADD3 UR11, UR10, -0x1, URZ ;  /* 0xffffffff0a0b7890 */ /* 0x000fe4000fffe03f */
[----:B------:R-:W-:Y:S02]  /*0f80*/  UIADD3 UR23, -UR16, URZ, URZ ;  /* 0x0000003f10177290 */ /* 0x000fe4000fffe13f */
[----:B------:R-:W-:Y:S01]  /*0f90*/  UIMAD UR4, UR15, UR14, UR4 ;  /* 0x0000000e0f0472a4 */ /* 0x000fe2000f8e0204 */
[----:B------:R-:W-:Y:S01]  /*0fa0*/  ULDC UR28, c[0x0][0x148] ;  /* 0x00005200001c7ab9 */ /* 0x000fe20000000800 */
[----:B------:R-:W-:Y:S01]  /*0fb0*/  ULDC UR24, c[0x0][0x648] ;  /* 0x0001920000187ab9 */ /* 0x000fe20000000800 */
[----:B------:R-:W-:Y:S01]  /*0fc0*/  ULDC UR25, c[0x0][0x638] ;  /* 0x00018e0000197ab9 */ /* 0x000fe20000000800 */
[----:B------:R-:W-:Y:S01]  /*0fd0*/  UMOV UR12, UR27 ;  /* 0x0000001b000c7c82 */ /* 0x000fe20008000000 */
[----:B------:R-:W-:Y:S07]  /*0fe0*/  @!P0 BRA `(.L_x_11) ;  /* 0x0000000000308947 */ /* 0x000fee0003800000 */
[----:B------:R-:W-:Y:S02]  /*0ff0*/  ULDC UR16, c[0x0][0x64c] ;  /* 0x0001930000107ab9 */ /* 0x000fe40000000800 */
        /* <DEDUP_REMOVED lines=8> */
[----:B------:R-:W-:-:S07]  /*1080*/  UIMAD.WIDE.U32.X UR6, UR21, UR7, UR16, UP1 ;  /* 0x00000007150672a5 */ /* 0x000fce00088e0410 */
[----:B------:R-:W-:Y:S01]  /*1090*/  UMOV UR12, UR6 ;  /* 0x00000006000c7c82 */ /* 0x000fe20008000000 */
[----:B------:R-:W-:-:S05]  /*10a0*/  UMOV UR13, UR7 ;  /* 0x00000007000d7c82 */ /* 0x000fca0008000000 */
.L_x_11:
[----:B------:R-:W-:Y:S01]  /*10b0*/  UISETP.NE.AND UP1, UPT, UR38, URZ, UPT ;  /* 0x0000003f2600728c */ /* 0x000fe2000bf25270 */
[----:B------:R-:W-:Y:S01]  /*10c0*/  IMAD.MOV.U32 R5, RZ, RZ, 0x1 ;  /* 0x00000001ff057424 */ /* 0x000fe200078e00ff */
[----:B------:R-:W-:Y:S01]  /*10d0*/  USHF.R.U64 UR6, UR12, UR24, UR13 ;  /* 0x000000180c067299 */ /* 0x000fe2000800120d */
[----:B------:R-:W-:Y:S01]  /*10e0*/  IMAD.U32 R19, RZ, RZ, UR5 ;  /* 0x00000005ff137e24 */ /* 0x000fe2000f8e00ff */
[----:B------:R-:W-:Y:S02]  /*10f0*/  ULOP3.LUT UR20, UR26, UR20, URZ, 0xc0, !UPT ;  /* 0x000000141a147292 */ /* 0x000fe4000f8ec03f */
[----:B------:R-:W-:Y:S02]  /*1100*/  UIADD3 UR7, -UR6, URZ, URZ ;  /* 0x0000003f06077290 */ /* 0x000fe4000fffe13f */
[----:B------:R-:W-:Y:S02]  /*1110*/  UIMAD UR19, UR19, UR6, UR20 ;  /* 0x00000006131372a4 */ /* 0x000fe4000f8e0214 */
[----:B------:R-:W-:-:S02]  /*1120*/  ULOP3.LUT UR11, UR22, UR11, URZ, 0xc0, !UPT ;  /* 0x0000000b160b7292 */ /* 0x000fc4000f8ec03f */
[----:B------:R-:W-:Y:S02]  /*1130*/  @UP1 UIMAD UR4, UR28, UR23, UR9 ;  /* 0x000000171c0412a4 */ /* 0x000fe4000f8e0209 */
[----:B------:R-:W-:-:S03]  /*1140*/  UIMAD UR6, UR7, UR25, UR27 ;  /* 0x00000019070672a4 */ /* 0x000fc6000f8e021b */
[----:B------:R-:W-:Y:S01]  /*1150*/  ULDC UR7, c[0x0][0x610] ;  /* 0x0001840000077ab9 */ /* 0x000fe20000000800 */
[----:B------:R-:W-:Y:S02]  /*1160*/  UIMAD UR6, UR6, UR10, UR11 ;  /* 0x0000000a060672a4 */ /* 0x000fe4000f8e020b */
[----:B------:R-:W-:-:S04]  /*1170*/  UIMAD UR4, UR19, UR7, UR4 ;  /* 0x00000007130472a4 */ /* 0x000fc8000f8e0204 */
[----:B------:R-:W-:Y:S02]  /*1180*/  USEL UR7, UR6, UR4, !UP1 ;  /* 0x0000000406077287 */ /* 0x000fe4000c800000 */
[----:B------:R-:W-:-:S04]  /*1190*/  USEL UR4, UR4, UR6, !UP1 ;  /* 0x0000000604047287 */ /* 0x000fc8000c800000 */
[----:B------:R-:W-:Y:S02]  /*11a0*/  IMAD.U32 R2, RZ, RZ, UR7 ;  /* 0x00000007ff027e24 */ /* 0x000fe4000f8e00ff */
[----:B------:R-:W-:-:S07]  /*11b0*/  IMAD.U32 R18, RZ, RZ, UR4 ;  /* 0x00000004ff127e24 */ /* 0x000fce000f8e00ff */
.L_x_9:
[----:B------:R-:W-:Y:S02]  /*11c0*/  ULDC UR4, c[0x0][0x28c] ;  /* 0x0000a30000047ab9 */ /* 0x000fe40000000800 */
[----:B------:R-:W-:-:S04]  /*11d0*/  UIADD3 UR4, UR4, 0x1f, URZ ;  /* 0x0000001f04047890 */ /* 0x000fc8000fffe03f */
[----:B------:R-:W-:-:S04]  /*11e0*/  USHF.R.S32.HI UR5, URZ, 0x1f, UR4 ;  /* 0x0000001f3f057899 */ /* 0x000fc80008011404 */
[----:B------:R-:W-:-:S04]  /*11f0*/  ULEA.HI UR5, UR5, UR4, URZ, 0x5 ;  /* 0x0000000405057291 */ /* 0x000fc8000f8f283f */
[----:B------:R-:W-:Y:S01]  /*1200*/  USHF.R.S32.HI UR39, URZ, 0x5, UR5 ;  /* 0x000000053f277899 */ /* 0x000fe20008011405 */
[----:B------:R-:W-:Y:S11]  /*1210*/  @!P1 BRA `(.L_x_12) ;  /* 0x0000003400ec9947 */ /* 0x000ff60003800000 */
[----:B------:R-:W-:-:S06]  /*1220*/  UISETP.GT.U32.AND UP1, UPT, UR18, 0x1, UPT ;  /* 0x000000011200788c */ /* 0x000fcc000bf24070 */
[----:B------:R-:W-:-:S13]  /*1230*/  PLOP3.LUT P0, PT, PT, PT, UP1, 0x80, 0x0 ;  /* 0x000000000000781c */ /* 0x000fda0003f0f018 */
[----:B------:R-:W-:Y:S05]  /*1240*/  @P0 EXIT ;  /* 0x000000000000094d */ /* 0x000fea0003800000 */
.L_x_13:
[----:B------:R-:W-:-:S08]  /*1250*/  NOP ;  /* 0x0000000000007918 */ /* 0x000fd00000000000 */
[----:B------:R-:W0:Y:S02]  /*1260*/  USETMAXREG.TRY_ALLOC.CTAPOOL UP1, 0xe8 ;  /* 0x000000e8000079c8 */ /* 0x000e240008020600 */
[----:B0-----:R-:W-:-:S13]  /*1270*/  PLOP3.LUT P0, PT, PT, PT, UP1, 0x80, 0x0 ;  /* 0x000000000000781c */ /* 0x001fda0003f0f018 */
[----:B------:R-:W-:Y:S05]  /*1280*/  @!P0 BRA `(.L_x_13) ;  /* 0xfffffffc00f08947 */ /* 0x000fea000383ffff */
[----:B------:R-:W-:-:S13]  /*1290*/  LOP3.LUT P0, RZ, R5, 0xff, RZ, 0xc0, !PT ;  /* 0x000000ff05ff7812 */ /* 0x000fda000780c0ff */
[----:B------:R-:W-:Y:S05]  /*12a0*/  @!P0 EXIT ;  /* 0x000000000000894d */ /* 0x000fea0003800000 */
[----:B------:R-:W0:Y:S01]  /*12b0*/  S2UR UR5, SR_CgaCtaId ;  /* 0x00000000000579c3 */ /* 0x000e220000008800 */
[----:B------:R-:W-:Y:S01]  /*12c0*/  VIADD R6, R0, 0xffffffff ;  /* 0xffffffff00067836 */ /* 0x000fe20000000000 */
[----:B------:R-:W-:Y:S01]  /*12d0*/  SHF.R.S32.HI R0, RZ, 0x1f, R3 ;  /* 0x0000001fff007819 */ /* 0x000fe20000011403 */
[----:B------:R-:W-:Y:S01]  /*12e0*/  USHF.R.U32.HI UR4, URZ, 0x2, UR39 ;  /* 0x000000023f047899 */ /* 0x000fe20008011627 */
[----:B------:R-:W-:Y:S02]  /*12f0*/  UMOV UR42, 0x400 ;  /* 0x00000400002a7882 */ /* 0x000fe40000000000 */
[----:B------:R-:W-:Y:S01]  /*1300*/  R2UR UR49, R6 ;  /* 0x00000000063172ca */ /* 0x000fe200000e0000 */
[----:B------:R-:W-:Y:S01]  /*1310*/  ULOP3.LUT UR43, UR39, 0x3, URZ, 0xc0, !UPT ;  /* 0x00000003272b7892 */ /* 0x000fe2000f8ec03f */
[CC--:B------:R-:W-:Y:S01]  /*1320*/  LEA.HI R4, R0.reuse, R3.reuse, RZ, 0x2 ;  /* 0x0000000300047211 */ /* 0x0c0fe200078f10ff */
[----:B------:R-:W-:Y:S01]  /*1330*/  ULOP3.LUT UR4, UR4, 0x1, URZ, 0xc0, !UPT ;  /* 0x0000000104047892 */ /* 0x000fe2000f8ec03f */
[----:B------:R-:W-:Y:S01]  /*1340*/  LEA.HI R0, R0, R3, RZ, 0x5 ;  /* 0x0000000300007211 */ /* 0x000fe200078f28ff */
[----:B------:R-:W-:Y:S01]  /*1350*/  USEL UR43, UR43, URZ, !UP0 ;  /* 0x0000003f2b2b7287 */ /* 0x000fe2000c000000 */
[--C-:B------:R-:W-:Y:S01]  /*1360*/  SHF.R.S32.HI R56, RZ, 0x2, R4.reuse ;  /* 0x00000002ff387819 */ /* 0x100fe20000011404 */
[----:B------:R-:W-:Y:S01]  /*1370*/  UISETP.EQ.U32.AND UP0, UPT, UR4, 0x1, !UP0 ;  /* 0x000000010400788c */ /* 0x000fe2000c702070 */
[----:B------:R-:W-:Y:S01]  /*1380*/  SHF.R.S32.HI R5, RZ, 0x1f, R4 ;  /* 0x0000001fff057819 */ /* 0x000fe20000011404 */
[----:B------:R-:W-:Y:S01]  /*1390*/  UISETP.LT.AND UP1, UPT, UR39, 0x1, UPT ;  /* 0x000000012700788c */ /* 0x000fe2000bf21270 */
[----:B------:R-:W-:Y:S01]  /*13a0*/  LOP3.LUT R58, R4, 0xfffffffc, RZ, 0xc0, !PT ;  /* 0xfffffffc043a7812 */ /* 0x000fe200078ec0ff */
[----:B------:R-:W-:Y:S01]  /*13b0*/  ULDC UR6, c[0x0][0x284] ;  /* 0x0000a10000067ab9 */ /* 0x000fe20000000800 */
[----:B------:R-:W-:Y:S01]  /*13c0*/  LEA.HI R5, R5, R56, RZ, 0x3 ;  /* 0x0000003805057211 */ /* 0x000fe200078f18ff */
[----:B------:R-:W-:Y:S01]  /*13d0*/  USHF.L.U32 UR49, UR49, 0x3, URZ ;  /* 0x0000000331317899 */ /* 0x000fe2000800063f */
[----:B------:R-:W-:Y:S01]  /*13e0*/  ISETP.NE.AND P0, PT, R6, RZ, PT ;  /* 0x000000ff0600720c */ /* 0x000fe20003f05270 */
[----:B------:R-:W-:Y:S01]  /*13f0*/  USEL UR45, UR39, 0x1, UP1 ;  /* 0x00000001272d7887 */ /* 0x000fe20008800000 */
[----:B------:R-:W-:Y:S01]  /*1400*/  LOP3.LUT R5, R5, 0xfffffff8, RZ, 0xc0, !PT ;  /* 0xfffffff805057812 */ /* 0x000fe200078ec0ff */
[----:B------:R-:W-:Y:S01]  /*1410*/  IMAD.IADD R58, R3, 0x1, -R58 ;  /* 0x00000001033a7824 */ /* 0x000fe200078e0a3a */
[----:B0-----:R-:W-:Y:S01]  /*1420*/  ULEA UR42, UR5, UR42, 0x18 ;  /* 0x0000002a052a7291 */ /* 0x001fe2000f8ec03f */
[----:B------:R-:W-:Y:S01]  /*1430*/  IMAD.U32 R60, RZ, RZ, UR49 ;  /* 0x00000031ff3c7e24 */ /* 0x000fe2000f8e00ff */
[----:B------:R-:W-:Y:S01]  /*1440*/  SEL R68, RZ, 0x1, P0 ;  /* 0x00000001ff447807 */ /* 0x000fe20000000000 */
[----:B------:R-:W-:Y:S01]  /*1450*/  IMAD.IADD R56, R56, 0x1, -R5 ;  /* 0x0000000138387824 */ /* 0x000fe200078e0a05 */
[----:B------:R-:W-:Y:S01]  /*1460*/  UIADD3 UR44, UR42, 0x50, URZ ;  /* 0x000000502a2c7890 */ /* 0x000fe2000fffe03f */
[----:B------:R-:W-:Y:S01]  /*1470*/  SHF.R.S32.HI R5, RZ, 0x5, R0 ;  /* 0x00000005ff057819 */ /* 0x000fe20000011400 */
[----:B------:R-:W-:Y:S01]  /*1480*/  UIADD3 UR4, UR42, 0x4180, URZ ;  /* 0x000041802a047890 */ /* 0x000fe2000fffe03f */
[C---:B------:R-:W-:Y:S01]  /*1490*/  LOP3.LUT R62, R60.reuse, 0x8, RZ, 0xc0, !PT ;  /* 0x000000083c3e7812 */ /* 0x040fe200078ec0ff */
[----:B------:R-:W-:Y:S01]  /*14a0*/  UIADD3 UR5, UR42, 0x180, URZ ;  /* 0x000001802a057890 */ /* 0x000fe2000fffe03f */
[--C-:B------:R-:W-:Y:S01]  /*14b0*/  SHF.R.S32.HI R57, RZ, 0x1f, R56.reuse ;  /* 0x0000001fff397819 */ /* 0x100fe20000011438 */
[----:B------:R-:W-:Y:S01]  /*14c0*/  USHF.R.U32.HI UR4, URZ, 0x4, UR4 ;  /* 0x000000043f047899 */ /* 0x000fe20008011604 */
[C-C-:B------:R-:W-:Y:S01]  /*14d0*/  IMAD R63, R5.reuse, -0x10, -R56.reuse ;  /* 0xfffffff0053f7824 */ /* 0x140fe200078e0a38 */
[----:B------:R-:W-:Y:S01]  /*14e0*/  USHF.R.U32.HI UR5, URZ, 0x4, UR5 ;  /* 0x000000043f057899 */ /* 0x000fe20008011605 */
[----:B------:R-:W-:Y:S01]  /*14f0*/  IMAD.U32 R59, RZ, RZ, UR44 ;  /* 0x0000002cff3b7e24 */ /* 0x000fe2000f8e00ff */
[----:B------:R-:W-:Y:S01]  /*1500*/  ULOP3.LUT UR4, UR4, 0x3fff, URZ, 0xc0, !UPT ;  /* 0x00003fff04047892 */ /* 0x000fe2000f8ec03f */
[----:B------:R-:W-:Y:S01]  /*1510*/  IMAD.WIDE R56, R5, 0x10, R56 ;  /* 0x0000001005387825 */ /* 0x000fe200078e0238 */
[----:B------:R-:W-:Y:S01]  /*1520*/  ULOP3.LUT UR5, UR5, 0x3fff, URZ, 0xc0, !UPT ;  /* 0x00003fff05057892 */ /* 0x000fe2000f8ec03f */
[----:B------:R-:W-:Y:S01]  /*1530*/  LOP3.LUT R60, R60, 0x8, RZ, 0xc, !PT ;  /* 0x000000083c3c7812 */ /* 0x000fe200078e0cff */
[----:B------:R-:W-:Y:S01]  /*1540*/  ULOP3.LUT UR40, UR36, 0x1, URZ, 0xfc, !UPT ;  /* 0x0000000124287892 */ /* 0x000fe2000f8efc3f */
[----:B------:R-:W-:Y:S01]  /*1550*/  VIADD R61, R59, UR49 ;  /* 0x000000313b3d7c36 */ /* 0x000fe20008000000 */
[----:B------:R-:W-:Y:S01]  /*1560*/  LOP3.LUT R62, R62, 0x18, RZ, 0x3c, !PT ;  /* 0x000000183e3e7812 */ /* 0x000fe200078e3cff */
[----:B------:R-:W-:Y:S01]  /*1570*/  VIADD R63, R63, UR6 ;  /* 0x000000063f3f7c36 */ /* 0x000fe20008000000 */
[----:B------:R-:W-:-:S02]  /*1580*/  USHF.L.U32 UR41, UR39, 0x1, URZ ;  /* 0x0000000127297899 */ /* 0x000fc4000800063f */
[----:B------:R-:W-:Y:S02]  /*1590*/  UIADD3 UR45, -UR45, UR39, URZ ;  /* 0x000000272d2d7290 */ /* 0x000fe4000fffe13f */
[----:B------:R-:W-:Y:S02]  /*15a0*/  USEL UR46, URZ, 0x1, !UP0 ;  /* 0x000000013f2e7887 */ /* 0x000fe4000c000000 */
[----:B------:R-:W-:Y:S02]  /*15b0*/  ULOP3.LUT UR47, UR4, 0x10000, URZ, 0xfc, !UPT ;  /* 0x00010000042f7892 */ /* 0x000fe4000f8efc3f */
[----:B------:R-:W-:-:S12]  /*15c0*/  ULOP3.LUT UR48, UR5, 0x10000, URZ, 0xfc, !UPT ;  /* 0x0001000005307892 */ /* 0x000fd8000f8efc3f */
.L_x_97:
[----:B------:R-:W-:Y:S01]  /*15d0*/  SHF.L.U32 R0, R68, 0x1f, RZ ;  /* 0x0000001f44007819 */ /* 0x000fe200000006ff */
[----:B------:R-:W-:Y:S02]  /*15e0*/  ULDC UR4, c[0x0][0x28c] ;  /* 0x0000a30000047ab9 */ /* 0x000fe40000000800 */
[----:B------:R-:W-:Y:S01]  /*15f0*/  ISETP.LT.AND P1, PT, RZ, UR4, PT ;  /* 0x00000004ff007c0c */ /* 0x000fe2000bf21270 */
[----:B------:R-:W0:Y:S02]  /*1600*/  SYNCS.PHASECHK.TRANS64.TRYWAIT P0, [R59+UR49], R0 ;  /* 0x000000003b0075a7 */ /* 0x000e240008000171 */
[----:B0-23--:R-:W-:Y:S10]  /*1610*/  @!P0 BRA `(.L_x_14) ;  /* 0x0000004000d48947 */ /* 0x00dff40003800000 */
.L_x_119:
[----:B------:R-:W-:Y:S05]  /*1620*/  @P1 BRA `(.L_x_15) ;  /* 0x0000000000401947 */ /* 0x000fea0003800000 */
[----:B0-----:R-:W-:Y:S01]  /*1630*/  MOV R0, 0x0 ;  /* 0x0000000000007802 */ /* 0x001fe20000000f00 */
[----:B------:R-:W-:Y:S01]  /*1640*/  ULDC.64 UR4, c[0x4][0x68] ;  /* 0x01001a0000047ab9 */ /* 0x000fe20000000a00 */
[----:B------:R-:W-:Y:S01]  /*1650*/  ULDC.64 UR6, c[0x4][0x8] ;  /* 0x0100020000067ab9 */ /* 0x000fe20000000a00 */
[----:B------:R-:W-:Y:S01]  /*1660*/  IMAD.U32 R4, RZ, RZ, UR4 ;  /* 0x00000004ff047e24 */ /* 0x000fe2000f8e00ff */
[----:B------:R0:W1:Y:S01]  /*1670*/  LDC.64 R14, c[0x4][R0] ;  /* 0x01000000000e7b82 */ /* 0x0000620000000a00 */
[----:B------:R-:W-:Y:S01]  /*1680*/  IMAD.U32 R5, RZ, RZ, UR5 ;  /* 0x00000005ff057e24 */ /* 0x000fe2000f8e00ff */
[----:B------:R-:W-:Y:S01]  /*1690*/  ULDC.64 UR4, c[0x4][0x70] ;  /* 0x01001c0000047ab9 */ /* 0x000fe20000000a00 */
[----:B------:R-:W-:Y:S02]  /*16a0*/  IMAD.U32 R10, RZ, RZ, UR6 ;  /* 0x00000006ff0a7e24 */ /* 0x000fe4000f8e00ff */
[----:B------:R-:W-:Y:S02]  /*16b0*/  IMAD.U32 R6, RZ, RZ, UR4 ;  /* 0x00000004ff067e24 */ /* 0x000fe4000f8e00ff */
[----:B------:R-:W-:-:S02]  /*16c0*/  IMAD.U32 R7, RZ, RZ, UR5 ;  /* 0x00000005ff077e24 */ /* 0x000fc4000f8e00ff */
[----:B------:R-:W-:Y:S02]  /*16d0*/  IMAD.U32 R11, RZ, RZ, UR7 ;  /* 0x00000007ff0b7e24 */ /* 0x000fe4000f8e00ff */
[----:B------:R-:W-:Y:S02]  /*16e0*/  IMAD.MOV.U32 R8, RZ, RZ, 0x1e1 ;  /* 0x000001e1ff087424 */ /* 0x000fe400078e00ff */
[----:B------:R-:W-:Y:S02]  /*16f0*/  IMAD.MOV.U32 R12, RZ, RZ, 0x1 ;  /* 0x00000001ff0c7424 */ /* 0x000fe400078e00ff */
[----:B0-----:R-:W-:-:S07]  /*1700*/  IMAD.MOV.U32 R13, RZ, RZ, RZ ;  /* 0x000000ffff0d7224 */ /* 0x001fce00078e00ff */
[----:B------:R-:W-:-:S07]  /*1710*/  LEPC R20, `(.L_x_15) ;  /* 0x000000001014794e */ /* 0x000fce0000000000 */
[----:B-1---5:R-:W-:Y:S05]  /*1720*/  CALL.ABS.NOINC R14 ;  /* 0x000000000e007343 */ /* 0x022fea0003c00000 */
.L_x_15:
[----:B0-----:R-:W-:-:S05]  /*1730*/  IMAD.U32 R0, RZ, RZ, UR40 ;  /* 0x00000028ff007e24 */ /* 0x001fca000f8e00ff */
[----:B------:R-:W-:-:S13]  /*1740*/  ISETP.NE.AND P0, PT, R0, 0x3, PT ;  /* 0x000000030000780c */ /* 0x000fda0003f05270 */
[----:B------:R-:W-:Y:S05]  /*1750*/  @!P0 BRA `(.L_x_16) ;  /* 0x0000000000048947 */ /* 0x000fea0003800000 */
[----:B------:R-:W-:Y:S01]  /*1760*/  BPT.TRAP 0x1 ;  /* 0x000000040000795c */ /* 0x000fe20000300000 */
.L_x_16:
[----:B------:R-:W-:Y:S02]  /*1770*/  IMAD.U32 R3, RZ, RZ, UR43 ;  /* 0x0000002bff037e24 */ /* 0x000fe4000f8e00ff */
[----:B------:R-:W-:-:S03]  /*1780*/  IMAD.U32 R0, RZ, RZ, UR46 ;  /* 0x0000002eff007e24 */ /* 0x000fc6000f8e00ff */
[----:B------:R-:W-:Y:S02]  /*1790*/  LEA R3, R3, UR42, 0x3 ;  /* 0x0000002a03037c11 */ /* 0x000fe4000f8e18ff */
[----:B------:R-:W-:-:S04]  /*17a0*/  SHF.L.U32 R0, R0, 0x1f, RZ ;  /* 0x0000001f00007819 */ /* 0x000fc800000006ff */
[----:B------:R0:W1:Y:S01]  /*17b0*/  SYNCS.PHASECHK.TRANS64.TRYWAIT P1, [R3+URZ], R0 ;  /* 0x00000000030075a7 */ /* 0x000062000802017f */
[----:B------:R-:W-:Y:S05]  /*17c0*/  @!P0 BRA `(.L_x_17) ;  /* 0x0000000000048947 */ /* 0x000fea0003800000 */
[----:B------:R-:W-:Y:S01]  /*17d0*/  BPT.TRAP 0x1 ;  /* 0x000000040000795c */ /* 0x000fe20000300000 */
.L_x_17:
[----:B-1----:R-:W-:Y:S05]  /*17e0*/  @P1 BRA `(.L_x_18) ;  /* 0x0000000000081947 */ /* 0x002fea0003800000 */
[----:B------:R-:W1:Y:S02]  /*17f0*/  SYNCS.PHASECHK.TRANS64.TRYWAIT P1, [R3+URZ], R0 ;  /* 0x00000000030075a7 */ /* 0x000e64000802017f */
[----:B-1----:R-:W-:Y:S05]  /*1800*/  @!P1 BRA `(.L_x_19) ;  /* 0x00000040006c9947 */ /* 0x002fea0003800000 */
.L_x_18:
[----:B------:R-:W-:Y:S05]  /*1810*/  WARPSYNC.ALL ;  /* 0x0000000000007948 */ /* 0x000fea0003800000 */
[----:B------:R-:W-:Y:S01]  /*1820*/  ULEA UR4, UR43, UR48, 0x8 ;  /* 0x000000302b047291 */ /* 0x000fe2000f8e403f */
[----:B------:R-:W-:Y:S01]  /*1830*/  WARPGROUP.ARRIVE ;  /* 0x00000000000079c5 */ /* 0x000fe20000000000 */
[----:B------:R-:W-:Y:S01]  /*1840*/  ULEA UR6, UR43, UR47, 0x8 ;  /* 0x0000002f2b067291 */ /* 0x000fe2000f8e403f */
[----:B01----:R-:W-:Y:S01]  /*1850*/  IMAD.U32 R0, RZ, RZ, UR45 ;  /* 0x0000002dff007e24 */ /* 0x003fe2000f8e00ff */
[----:B------:R-:W-:Y:S01]  /*1860*/  UMOV UR5, 0x80000020 ;  /* 0x8000002000057882 */ /* 0x000fe20000000000 */
[----:B------:R-:W-:-:S03]  /*1870*/  UMOV UR7, 0x80000020 ;  /* 0x8000002000077882 */ /* 0x000fc60000000000 */
[----:B------:R-:W-:-:S03]  /*1880*/  ISETP.GE.AND P1, PT, R0, 0x1, PT ;  /* 0x000000010000780c */ /* 0x000fc60003f26270 */
[----:B------:R-:W-:Y:S01]  /*1890*/  HGMMA.64x64x16.F32.BF16 R24, gdesc[UR4], RZ, !UPT, gsb0 ;  /* 0x00e00000041879f0 */ /* 0x000fe2000c0018ff */
[----:B------:R-:W-:Y:S02]  /*18a0*/  UIADD3 UR4, UR4, 0x2, URZ ;  /* 0x0000000204047890 */ /* 0x000fe4000fffe03f */
[----:B------:R-:W-:Y:S01]  /*18b0*/  UIADD3 UR6, UR6, 0x2, URZ ;  /* 0x0000000206067890 */ /* 0x000fe2000fffe03f */
[----:B------:R-:W-:Y:S01]  /*18c0*/  UMOV UR5, 0x80000020 ;  /* 0x8000002000057882 */ /* 0x000fe20000000000 */
[----:B------:R-:W-:Y:S01]  /*18d0*/  UMOV UR7, 0x80000020 ;  /* 0x8000002000077882 */ /* 0x000fe20000000000 */
[----:B------:R-:W-:Y:S02]  /*18e0*/  WARPGROUP.DEPBAR.LE gsb0, 0x0 ;  /* 0x00008000000079c5 */ /* 0x000fe40000010000 */
[----:B------:R-:W-:-:S06]  /*18f0*/  WARPGROUP.ARRIVE ;  /* 0x00000000000079c5 */ /* 0x000fcc0000000000 */
[----:B------:R-:W-:Y:S03]  /*1900*/  HGMMA.64x64x16.F32.BF16 R24, gdesc[UR4], R24, gsb0 ;  /* 0x00e00000041879f0 */ /* 0x000fe60008001818 */
[----:B------:R-:W-:Y:S02]  /*1910*/  WARPGROUP.DEPBAR.LE gsb0, 0x0 ;  /* 0x00008000000079c5 */ /* 0x000fe40000010000 */
[----:B------:R-:W-:Y:S05]  /*1920*/  @!P1 BRA `(.L_x_20) ;  /* 0x0000000000d49947 */ /* 0x000fea0003800000 */
[----:B------:R-:W-:Y:S01]  /*1930*/  UIADD3 UR4, UR43, 0x1, URZ ;  /* 0x000000012b047890 */ /* 0x000fe2000fffe03f */
[----:B------:R-:W-:Y:S01]  /*1940*/  IMAD.U32 R0, RZ, RZ, UR45 ;  /* 0x0000002dff007e24 */ /* 0x000fe2000f8e00ff */
[----:B------:R-:W-:Y:S02]  /*1950*/  UMOV UR9, UR43 ;  /* 0x0000002b00097c82 */ /* 0x000fe40008000000 */
[----:B------:R-:W-:-:S04]  /*1960*/  UISETP.NE.AND UP0, UPT, UR4, 0x4, UPT ;  /* 0x000000040400788c */ /* 0x000fc8000bf05270 */
[----:B------:R-:W-:Y:S02]  /*1970*/  USEL UR5, URZ, 0x1, UP0 ;  /* 0x000000013f057887 */ /* 0x000fe40008000000 */
[----:B------:R-:W-:Y:S02]  /*1980*/  USEL UR8, UR4, URZ, UP0 ;  /* 0x0000003f04087287 */ /* 0x000fe40008000000 */
[----:B------:R-:W-:-:S06]  /*1990*/  ULOP3.LUT UR5, UR46, UR5, URZ, 0x3c, !UPT ;  /* 0x000000052e057292 */ /* 0x000fcc000f8e3c3f */
[----:B------:R-:W-:-:S07]  /*19a0*/  IMAD.U32 R5, RZ, RZ, UR5 ;  /* 0x00000005ff057e24 */ /* 0x000fce000f8e00ff */
.L_x_27:
[----:B01----:R-:W-:Y:S05]  /*19b0*/  @!P0 BRA `(.L_x_21) ;  /* 0x0000000000048947 */ /* 0x003fea0003800000 */
[----:B------:R-:W-:Y:S01]  /*19c0*/  BPT.TRAP 0x1 ;  /* 0x000000040000795c */ /* 0x000fe20000300000 */
.L_x_21:
[----:B------:R-:W-:Y:S01]  /*19d0*/  ULEA UR4, UR8, UR42, 0x3 ;  /* 0x0000002a08047291 */ /* 0x000fe2000f8e183f */
[----:B------:R-:W-:-:S08]  /*19e0*/  SHF.L.U32 R3, R5, 0x1f, RZ ;  /* 0x0000001f05037819 */ /* 0x000fd000000006ff */
[----:B------:R0:W1:Y:S01]  /*19f0*/  SYNCS.PHASECHK.TRANS64.TRYWAIT P1, [UR4], R3 ;  /* 0x00000003ff0075a7 */ /* 0x0000620008020144 */
[----:B------:R-:W-:Y:S05]  /*1a00*/  @!P0 BRA `(.L_x_22) ;  /* 0x0000000000048947 */ /* 0x000fea0003800000 */
[----:B------:R-:W-:Y:S01]  /*1a10*/  BPT.TRAP 0x1 ;  /* 0x000000040000795c */ /* 0x000fe20000300000 */
.L_x_22:
[----:B-1----:R-:W-:Y:S05]  /*1a20*/  @P1 BRA `(.L_x_23) ;  /* 0x0000000000081947 */ /* 0x002fea0003800000 */
[----:B------:R-:W1:Y:S02]  /*1a30*/  SYNCS.PHASECHK.TRANS64.TRYWAIT P1, [UR4], R3 ;  /* 0x00000003ff0075a7 */ /* 0x000e640008020144 */
[----:B-1----:R-:W-:Y:S05]  /*1a40*/  @!P1 BRA `(.L_x_24) ;  /* 0x0000003c00f09947 */ /* 0x002fea0003800000 */
.L_x_23:
[----:B------:R-:W-:Y:S01]  /*1a50*/  ULEA UR4, UR8, UR48, 0x8 ;  /* 0x0000003008047291 */ /* 0x000fe2000f8e403f */
[----:B------:R-:W-:Y:S01]  /*1a60*/  WARPGROUP.ARRIVE ;  /* 0x00000000000079c5 */ /* 0x000fe20000000000 */
[----:B------:R-:W-:Y:S01]  /*1a70*/  ULEA UR6, UR8, UR47, 0x8 ;  /* 0x0000002f08067291 */ /* 0x000fe2000f8e403f */
[----:B------:R-:W-:Y:S01]  /*1a80*/  UMOV UR5, 0x80000020 ;  /* 0x8000002000057882 */ /* 0x000fe20000000000 */
[----:B------:R-:W-:-:S07]  /*1a90*/  UMOV UR7, 0x80000020 ;  /* 0x8000002000077882 */ /* 0x000fce0000000000 */
[----:B------:R-:W-:Y:S01]  /*1aa0*/  HGMMA.64x64x16.F32.BF16 R24, gdesc[UR4], R24, gsb0 ;  /* 0x00e00000041879f0 */ /* 0x000fe20008001818 */
        /* <DEDUP_REMOVED lines=9> */
[----:B------:R-:W-:Y:S01]  /*1b40*/  BPT.TRAP 0x1 ;  /* 0x000000040000795c */ /* 0x000fe20000300000 */
.L_x_25:
[----:B------:R-:W-:Y:S02]  /*1b50*/  UISETP.GT.U32.AND UP0, UPT, UR36, 0x1, UPT ;  /* 0x000000012400788c */ /* 0x000fe4000bf04070 */
[----:B------:R-:W-:-:S04]  /*1b60*/  ULEA UR4, UR9, UR42, 0x3 ;  /* 0x0000002a09047291 */ /* 0x000fc8000f8e183f */
[----:B------:R-:W-:Y:S01]  /*1b70*/  UIADD3 UR4, UR4, 0x20, URZ ;  /* 0x0000002004047890 */ /* 0x000fe2000fffe03f */
[----:B------:R-:W-:-:S03]  /*1b80*/  PLOP3.LUT P1, PT, PT, PT, UP0, 0x80, 0x0 ;  /* 0x000000000000781c */ /* 0x000fc60003f2f008 */
[----:B------:R-:W-:-:S09]  /*1b90*/  UPRMT UR4, URZ, 0x654, UR4 ;  /* 0x000006543f047896 */ /* 0x000fd20008000004 */
[----:B------:R-:W-:Y:S01]  /*1ba0*/  SYNCS.ARRIVE.TRANS64.RED.A1T0 RZ, [UR4], RZ ;  /* 0x000000ffffff79a7 */ /* 0x000fe20008100404 */
[----:B------:R-:W-:Y:S05]  /*1bb0*/  @P1 BRA `(.L_x_26) ;  /* 0x0000000000041947 */ /* 0x000fea0003800000 */
[----:B------:R-:W-:Y:S01]  /*1bc0*/  BPT.TRAP 0x1 ;  /* 0x000000040000795c */ /* 0x000fe20000300000 */
.L_x_26:
[----:B------:R-:W-:Y:S01]  /*1bd0*/  UIADD3 UR8, UR8, 0x1, URZ ;  /* 0x0000000108087890 */ /* 0x000fe2000fffe03f */
[C---:B------:R-:W-:Y:S01]  /*1be0*/  ISETP.GT.AND P1, PT, R0.reuse, 0x1, PT ;  /* 0x000000010000780c */ /* 0x040fe20003f24270 */
[----:B------:R-:W-:Y:S01]  /*1bf0*/  UIADD3 UR9, UR9, 0x1, URZ ;  /* 0x0000000109097890 */ /* 0x000fe2000fffe03f */
[----:B------:R-:W-:Y:S01]  /*1c00*/  VIADD R0, R0, 0xffffffff ;  /* 0xffffffff00007836 */ /* 0x000fe20000000000 */
[----:B------:R-:W-:Y:S02]  /*1c10*/  UISETP.NE.AND UP0, UPT, UR8, 0x4, UPT ;  /* 0x000000040800788c */ /* 0x000fe4000bf05270 */
[----:B------:R-:W-:Y:S02]  /*1c20*/  UISETP.NE.AND UP1, UPT, UR9, 0x4, UPT ;  /* 0x000000040900788c */ /* 0x000fe4000bf25270 */
[----:B------:R-:W-:Y:S02]  /*1c30*/  USEL UR4, URZ, 0x1, UP0 ;  /* 0x000000013f047887 */ /* 0x000fe40008000000 */
[----:B------:R-:W-:-:S02]  /*1c40*/  USEL UR8, UR8, URZ, UP0 ;  /* 0x0000003f08087287 */ /* 0x000fc40008000000 */
[----:B------:R-:W-:Y:S02]  /*1c50*/  USEL UR9, UR9, URZ, UP1 ;  /* 0x0000003f09097287 */ /* 0x000fe40008800000 */
[----:B------:R-:W-:Y:S01]  /*1c60*/  LOP3.LUT R5, R5, UR4, RZ, 0x3c, !PT ;  /* 0x0000000405057c12 */ /* 0x000fe2000f8e3cff */
[----:B------:R-:W-:Y:S09]  /*1c70*/  @P1 BRA `(.L_x_27) ;  /* 0xfffffffc004c1947 */ /* 0x000ff2000383ffff */
.L_x_20:
[----:B------:R-:W2:Y:S01]  /*1c80*/  LDC R0, c[0x0][0x28c] ;  /* 0x0000a300ff007b82 */ /* 0x000ea20000000800 */
[----:B------:R3:W-:Y:S01]  /*1c90*/  SYNCS.ARRIVE.TRANS64.A1T0 RZ, [R60+UR44], RZ ;  /* 0x000000ff3cff79a7 */ /* 0x0007e2000810002c */
[----:B--2---:R-:W-:-:S13]  /*1ca0*/  ISETP.GE.AND P1, PT, R0, 0x1, PT ;  /* 0x000000010000780c */ /* 0x004fda0003f26270 */
[----:B---3--:R-:W-:Y:S05]  /*1cb0*/  @!P1 BRA `(.L_x_28) ;  /* 0x0000000000309947 */ /* 0x008fea0003800000 */
[----:B------:R-:W-:Y:S05]  /*1cc0*/  @!P0 BRA `(.L_x_29) ;  /* 0x0000000000048947 */ /* 0x000fea0003800000 */
[----:B------:R-:W-:Y:S01]  /*1cd0*/  BPT.TRAP 0x1 ;  /* 0x000000040000795c */ /* 0x000fe20000300000 */
.L_x_29:
[----:B------:R-:W-:Y:S02]  /*1ce0*/  UIADD3 UR4, UR45, UR43, URZ ;  /* 0x0000002b2d047290 */ /* 0x000fe4000fffe03f */
[----:B------:R-:W-:Y:S02]  /*1cf0*/  UISETP.GT.U32.AND UP0, UPT, UR36, 0x1, UPT ;  /* 0x000000012400788c */ /* 0x000fe4000bf04070 */
[----:B------:R-:W-:-:S04]  /*1d00*/  USHF.L.U32 UR4, UR4, 0x3, URZ ;  /* 0x0000000304047899 */ /* 0x000fc8000800063f */
[----:B------:R-:W-:Y:S01]  /*1d10*/  ULOP3.LUT UR4, UR4, 0x18, URZ, 0xc0, !UPT ;  /* 0x0000001804047892 */ /* 0x000fe2000f8ec03f */
[----:B------:R-:W-:-:S03]  /*1d20*/  PLOP3.LUT P0, PT, PT, PT, UP0, 0x80, 0x0 ;  /* 0x000000000000781c */ /* 0x000fc60003f0f008 */
[----:B------:R-:W-:-:S04]  /*1d30*/  UIADD3 UR4, UR42, 0x20, UR4 ;  /* 0x000000202a047890 */ /* 0x000fc8000fffe004 */
[----:B------:R-:W-:-:S09]  /*1d40*/  UPRMT UR4, URZ, 0x654, UR4 ;  /* 0x000006543f047896 */ /* 0x000fd20008000004 */
[----:B------:R-:W-:Y:S01]  /*1d50*/  SYNCS.ARRIVE.TRANS64.RED.A1T0 RZ, [UR4], RZ ;  /* 0x000000ffffff79a7 */ /* 0x000fe20008100404 */
[----:B------:R-:W-:Y:S05]  /*1d60*/  @P0 BRA `(.L_x_28) ;  /* 0x0000000000040947 */ /* 0x000fea0003800000 */
[----:B------:R-:W-:Y:S01]  /*1d70*/  BPT.TRAP 0x1 ;  /* 0x000000040000795c */ /* 0x000fe20000300000 */
.L_x_28:
[----:B------:R-:W-:Y:S01]  /*1d80*/  SHF.L.U32 R0, R68, 0x1f, RZ ;  /* 0x0000001f44007819 */ /* 0x000fe200000006ff */
[----:B------:R-:W-:Y:S01]  /*1d90*/  UIADD3 UR43, UR41, UR43, URZ ;  /* 0x0000002b292b7290 */ /* 0x000fe2000fffe03f */
[----:B------:R-:W2:Y:S01]  /*1da0*/  LDC R7, c[0x0][0x288] ;  /* 0x0000a200ff077b82 */ /* 0x000ea20000000800 */
[----:B------:R-:W-:Y:S02]  /*1db0*/  IMAD.SHL.U32 R8, R58, 0x2, RZ ;  /* 0x000000023a087824 */ /* 0x000fe400078e00ff */
[----:B------:R-:W-:Y:S02]  /*1dc0*/  USHF.R.U32.HI UR4, URZ, 0x2, UR43 ;  /* 0x000000023f047899 */ /* 0x000fe4000801162b */
[----:B------:R-:W-:Y:S01]  /*1dd0*/  UISETP.GT.U32.AND UP0, UPT, UR43, 0x3, UPT ;  /* 0x000000032b00788c */ /* 0x000fe2000bf04070 */
[----:B------:R-:W-:Y:S01]  /*1de0*/  SHF.R.S32.HI R9, RZ, 0x1f, R8 ;  /* 0x0000001fff097819 */ /* 0x000fe20000011408 */
[----:B------:R-:W-:Y:S01]  /*1df0*/  ULOP3.LUT UR4, UR4, 0x1, URZ, 0xc0, !UPT ;  /* 0x0000000104047892 */ /* 0x000fe2000f8ec03f */
[----:B------:R-:W3:Y:S01]  /*1e00*/  SYNCS.PHASECHK.TRANS64.TRYWAIT P0, [R59+UR49+0x10], R0 ;  /* 0x000010003b0075a7 */ /* 0x000ee20008000171 */
[----:B------:R-:W-:-:S02]  /*1e10*/  UISETP.LT.U32.AND UP0, UPT, UR41, 0x4, UP0 ;  /* 0x000000042900788c */ /* 0x000fc40008701070 */
[----:B------:R-:W-:Y:S02]  /*1e20*/  UISETP.NE.U32.AND UP1, UPT, UR4, 0x1, UPT ;  /* 0x000000010400788c */ /* 0x000fe4000bf25070 */
[----:B------:R-:W-:Y:S02]  /*1e30*/  USEL UR5, URZ, 0x1, !UP0 ;  /* 0x000000013f057887 */ /* 0x000fe4000c000000 */
[----:B------:R-:W-:Y:S02]  /*1e40*/  UISETP.GT.U32.AND UP1, UPT, UR41, 0x3, !UP1 ;  /* 0x000000032900788c */ /* 0x000fe4000cf24070 */
[----:B------:R-:W-:Y:S02]  /*1e50*/  ULOP3.LUT UR43, UR43, 0x3, URZ, 0xc0, !UPT ;  /* 0x000000032b2b7892 */ /* 0x000fe4000f8ec03f */
[----:B------:R-:W-:-:S04]  /*1e60*/  USEL UR4, URZ, 0x1, !UP1 ;  /* 0x000000013f047887 */ /* 0x000fc8000c800000 */
[----:B------:R-:W-:Y:S01]  /*1e70*/  ULOP3.LUT UR46, UR4, UR46, UR5, 0x96, !UPT ;  /* 0x0000002e042e7292 */ /* 0x000fe2000f8e9605 */
[----:B--23--:R-:W-:Y:S11]  /*1e80*/  @!P0 BRA `(.L_x_30) ;  /* 0x0000003800f88947 */ /* 0x00cff60003800000 */
.L_x_120:
[----:B--2---:R-:W-:Y:S01]  /*1e90*/  IMAD.SHL.U32 R0, R18, 0x40, RZ ;  /* 0x0000004012007824 */ /* 0x004fe200078e00ff */
[----:B------:R-:W-:Y:S01]  /*1ea0*/  ULDC UR6, c[0x0][0x284] ;  /* 0x0000a10000067ab9 */ /* 0x000fe20000000800 */
[----:B------:R-:W-:Y:S01]  /*1eb0*/  IMAD.SHL.U32 R14, R2, 0x40, RZ ;  /* 0x00000040020e7824 */ /* 0x000fe200078e00ff */
[----:B------:R-:W-:Y:S01]  /*1ec0*/  SHF.R.S32.HI R11, RZ, 0x1f, R19 ;  /* 0x0000001fff0b7819 */ /* 0x000fe20000011413 */
[----:B------:R-:W-:Y:S01]  /*1ed0*/  ULDC.64 UR4, c[0x0][0x5d0] ;  /* 0x0001740000047ab9 */ /* 0x000fe20000000a00 */
[----:B------:R-:W-:Y:S01]  /*1ee0*/  ISETP.GE.AND P0, PT, R0, UR6, PT ;  /* 0x0000000600007c0c */ /* 0x000fe2000bf06270 */
[----:B01----:R-:W-:Y:S01]  /*1ef0*/  IMAD.WIDE.U32 R2, R19, UR4, R8 ;  /* 0x0000000413027c25 */ /* 0x003fe2000f8e0008 */
[----:B------:R-:W-:Y:S02]  /*1f00*/  SHF.R.S32.HI R15, RZ, 0x1f, R14 ;  /* 0x0000001fff0f7819 */ /* 0x000fe4000001140e */
[----:B------:R-:W-:Y:S01]  /*1f10*/  ISETP.GE.OR P0, PT, R14, R7, P0 ;  /* 0x000000070e00720c */ /* 0x000fe20000706670 */
[----:B------:R-:W-:-:S04]  /*1f20*/  IMAD R4, R11, UR4, RZ ;  /* 0x000000040b047c24 */ /* 0x000fc8000f8e02ff */
[----:B------:R-:W-:Y:S01]  /*1f30*/  IMAD R5, R19, UR5, R4 ;  /* 0x0000000513057c24 */ /* 0x000fe2000f8e0204 */
[----:B------:R-:W-:-:S04]  /*1f40*/  IADD3 R4, P1, R14, R2, RZ ;  /* 0x000000020e047210 */ /* 0x000fc80007f3e0ff */
[----:B------:R-:W-:-:S03]  /*1f50*/  IADD3.X R5, R15, R3, R5, P1, !PT ;  /* 0x000000030f057210 */ /* 0x000fc60000ffe405 */
[----:B------:R-:W-:Y:S06]  /*1f60*/  @P0 BRA `(.L_x_31) ;  /* 0x0000002000c40947 */ /* 0x000fec0003800000 */
[----:B------:R-:W0:Y:S01]  /*1f70*/  LDC.64 R70, c[0x0][0x5c8] ;  /* 0x00017200ff467b82 */ /* 0x000e220000000a00 */
[----:B-----5:R-:W-:Y:S01]  /*1f80*/  FSETP.NEU.AND P0, PT, R23, RZ, PT ;  /* 0x000000ff1700720b */ /* 0x020fe20003f0d000 */
[----:B------:R-:W-:Y:S01]  /*1f90*/  IMAD R3, R58, -0x2, R7 ;  /* 0xfffffffe3a037824 */ /* 0x000fe200078e0207 */
[----:B------:R-:W-:Y:S01]  /*1fa0*/  BSSY B0, `(.L_x_31) ;  /* 0x000022d000007945 */ /* 0x000fe20003800000 */
[----:B------:R-:W-:-:S04]  /*1fb0*/  IMAD.WIDE R64, R18, 0x40, R56 ;  /* 0x0000004012407825 */ /* 0x000fc800078e0238 */
[----:B------:R-:W-:Y:S02]  /*1fc0*/  IMAD.IADD R2, R3, 0x1, -R14 ;  /* 0x0000000103027824 */ /* 0x000fe400078e0a0e */
[----:B------:R-:W-:-:S03]  /*1fd0*/  IMAD.IADD R0, R63, 0x1, -R0 ;  /* 0x000000013f007824 */ /* 0x000fc600078e0a00 */
[----:B------:R-:W-:-:S04]  /*1fe0*/  ISETP.GT.AND P2, PT, R2, RZ, PT ;  /* 0x000000ff0200720c */ /* 0x000fc80003f44270 */
[----:B------:R-:W-:Y:S01]  /*1ff0*/  ISETP.GT.AND P1, PT, R0, RZ, P2 ;  /* 0x000000ff0000720c */ /* 0x000fe20001724270 */
[-C--:B0-----:R-:W-:Y:S02]  /*2000*/  IMAD R3, R65, R70.reuse, RZ ;  /* 0x0000004641037224 */ /* 0x081fe400078e02ff */
[----:B------:R-:W-:-:S04]  /*2010*/  IMAD.WIDE.U32 R66, R64, R70, R4 ;  /* 0x0000004640427225 */ /* 0x000fc800078e0004 */
[----:B------:R-:W-:-:S04]  /*2020*/  IMAD R3, R64, R71, R3 ;  /* 0x0000004740037224 */ /* 0x000fc800078e0203 */
[----:B------:R-:W-:Y:S01]  /*2030*/  IMAD.IADD R7, R67, 0x1, R3 ;  /* 0x0000000143077824 */ /* 0x000fe200078e0203 */
[----:B------:R-:W-:Y:S06]  /*2040*/  @!P0 BRA `(.L_x_32) ;  /* 0x0000001400f08947 */ /* 0x000fec0003800000 */
[----:B------:R-:W0:Y:S01]  /*2050*/  LDC.64 R72, c[0x0][0x5b8] ;  /* 0x00016e00ff487b82 */ /* 0x000e220000000a00 */
[----:B------:R-:W-:-:S07]  /*2060*/  ULDC.64 UR4, c[0x0][0x5c0] ;  /* 0x0001700000047ab9 */ /* 0x000fce0000000a00 */
[----:B------:R-:W1:Y:S08]  /*2070*/  LDC.64 R74, c[0x0][0x5b0] ;  /* 0x00016c00ff4a7b82 */ /* 0x000e700000000a00 */
[----:B------:R-:W2:Y:S01]  /*2080*/  LDC.64 R76, c[0x0][0x5a8] ;  /* 0x00016a00ff4c7b82 */ /* 0x000ea20000000a00 */
[-C--:B0-----:R-:W-:Y:S02]  /*2090*/  IMAD R6, R11, R72.reuse, RZ ;  /* 0x000000480b067224 */ /* 0x081fe400078e02ff */
[----:B------:R-:W-:-:S04]  /*20a0*/  IMAD.WIDE.U32 R4, R19, R72, R8 ;  /* 0x0000004813047225 */ /* 0x000fc800078e0008 */
[----:B------:R-:W-:Y:S01]  /*20b0*/  IMAD R67, R19, R73, R6 ;  /* 0x0000004913437224 */ /* 0x000fe200078e0206 */
[----:B------:R-:W-:Y:S01]  /*20c0*/  IADD3 R10, P0, R14, R4, RZ ;  /* 0x000000040e0a7210 */ /* 0x000fe20007f1e0ff */
[----:B-1----:R-:W-:-:S03]  /*20d0*/  IMAD R3, R65, R74, RZ ;  /* 0x0000004a41037224 */ /* 0x002fc600078e02ff */
[----:B------:R-:W-:Y:S01]  /*20e0*/  IADD3.X R11, R15, R5, R67, P0, !PT ;  /* 0x000000050f0b7210 */ /* 0x000fe200007fe443 */
[C---:B------:R-:W-:Y:S02]  /*20f0*/  IMAD R69, R64.reuse, R75, R3 ;  /* 0x0000004b40457224 */ /* 0x040fe400078e0203 */
[----:B------:R-:W-:-:S04]  /*2100*/  IMAD.WIDE.U32 R4, R64, R74, R10 ;  /* 0x0000004a40047225 */ /* 0x000fc800078e000a */
[----:B------:R-:W-:Y:S01]  /*2110*/  IMAD.IADD R3, R5, 0x1, R69 ;  /* 0x0000000105037824 */ /* 0x000fe200078e0245 */
[----:B--2---:R-:W-:-:S04]  /*2120*/  LEA R12, P0, R4, R76, 0x1 ;  /* 0x0000004c040c7211 */ /* 0x004fc800078008ff */
[----:B------:R-:W-:-:S05]  /*2130*/  LEA.HI.X R13, R4, R77, R3, 0x1, P0 ;  /* 0x0000004d040d7211 */ /* 0x000fca00000f0c03 */
[----:B------:R-:W2:Y:S01]  /*2140*/  @P1 LDG.E.LTC128B.U16 R3, desc[UR52][R12.64] ;  /* 0x000000340c031981 */ /* 0x000ea2000c1e1520 */
[----:B------:R-:W-:Y:S01]  /*2150*/  IMAD.WIDE.U32 R4, R64, R74, R14 ;  /* 0x0000004a40047225 */ /* 0x000fe200078e000e */
[----:B------:R-:W-:Y:S02]  /*2160*/  BSSY B1, `(.L_x_33) ;  /* 0x0000015000017945 */ /* 0x000fe40003800000 */
[----:B------:R-:W-:-:S04]  /*2170*/  IADD3 R20, P0, R8, R4, RZ ;  /* 0x0000000408147210 */ /* 0x000fc80007f1e0ff */
[----:B------:R-:W-:Y:S02]  /*2180*/  IADD3.X R21, R9, R69, R5, P0, !PT ;  /* 0x0000004509157210 */ /* 0x000fe400007fe405 */
[----:B------:R-:W-:Y:S01]  /*2190*/  LEA R6, P0, R66, UR4, 0x1 ;  /* 0x0000000442067c11 */ /* 0x000fe2000f8008ff */
[----:B------:R-:W-:-:S03]  /*21a0*/  IMAD.WIDE.U32 R20, R19, R72, R20 ;  /* 0x0000004813147225 */ /* 0x000fc600078e0014 */
[----:B------:R-:W-:Y:S02]  /*21b0*/  LEA.HI.X R7, R66, UR5, R7, 0x1, P0 ;  /* 0x0000000542077c11 */ /* 0x000fe400080f0c07 */
[----:B------:R-:W-:-:S04]  /*21c0*/  ISETP.GT.AND P0, PT, R2, 0x1, PT ;  /* 0x000000010200780c */ /* 0x000fc80003f04270 */
[----:B------:R-:W-:Y:S01]  /*21d0*/  ISETP.GT.AND P3, PT, R0, RZ, P0 ;  /* 0x000000ff0000720c */ /* 0x000fe20000764270 */
[----:B--2---:R-:W-:-:S04]  /*21e0*/  IMAD.U32 R4, R3, 0x10000, RZ ;  /* 0x0001000003047824 */ /* 0x004fc800078e00ff */
[----:B------:R-:W-:Y:S01]  /*21f0*/  FMUL R5, R4, R23 ;  /* 0x0000001704057220 */ /* 0x000fe20000400000 */
[----:B------:R-:W-:-:S03]  /*2200*/  LEA R4, P4, R20, R76, 0x1 ;  /* 0x0000004c14047211 */ /* 0x000fc600078808ff */
[----:B------:R-:W-:-:S05]  /*2210*/  FFMA R5, R24, R22, R5 ;  /* 0x0000001618057223 */ /* 0x000fca0000000005 */
[----:B------:R-:W-:Y:S01]  /*2220*/  F2FP.BF16.F32.PACK_AB R12, RZ, R5 ;  /* 0x00000005ff0c723e */ /* 0x000fe200000010ff */
[----:B------:R-:W-:-:S03]  /*2230*/  IMAD.IADD R5, R67, 0x1, R21 ;  /* 0x0000000143057824 */ /* 0x000fc600078e0215 */
[----:B------:R-:W-:Y:S01]  /*2240*/  PRMT R13, R12, 0x7610, R13 ;  /* 0x000076100c0d7816 */ /* 0x000fe2000000000d */
[----:B------:R-:W-:Y:S01]  /*2250*/  IMAD.SHL.U32 R12, R74, 0x8, RZ ;  /* 0x000000084a0c7824 */ /* 0x000fe200078e00ff */
[----:B------:R-:W-:-:S03]  /*2260*/  LEA.HI.X R5, R20, R77, R5, 0x1, P4 ;  /* 0x0000004d14057211 */ /* 0x000fc600020f0c05 */
[----:B------:R0:W-:Y:S02]  /*2270*/  @P1 STG.E.U16 desc[UR52][R6.64], R13 ;  /* 0x0000000d06001986 */ /* 0x0001e4000c101534 */
[----:B0-----:R-:W-:Y:S01]  /*2280*/  SHF.L.U64.HI R13, R74, 0x3, R75 ;  /* 0x000000034a0d7819 */ /* 0x001fe2000001024b */
[----:B------:R-:W-:Y:S06]  /*2290*/  @!P3 BRA `(.L_x_34) ;  /* 0x000000000004b947 */ /* 0x000fec0003800000 */
[----:B------:R0:W5:Y:S02]  /*22a0*/  LDG.E.LTC128B.U16 R3, desc[UR52][R4.64+0x2] ;  /* 0x0000023404037981 */ /* 0x000164000c1e1520 */
.L_x_34:
[----:B------:R-:W-:Y:S05]  /*22b0*/  BSYNC B1 ;  /* 0x0000000000017941 */ /* 0x000fea0003800000 */
.L_x_33:
[----:B-----5:R-:W-:Y:S01]  /*22c0*/  IMAD.U32 R18, R3, 0x10000, RZ ;  /* 0x0001000003127824 */ /* 0x020fe200078e00ff */
[----:B------:R-:W-:Y:S01]  /*22d0*/  ISETP.GT.AND P2, PT, R0, 0x8, P2 ;  /* 0x000000080000780c */ /* 0x000fe20001744270 */
[----:B------:R-:W-:-:S04]  /*22e0*/  IMAD.WIDE.U32 R64, R64, R74, R12 ;  /* 0x0000004a40407225 */ /* 0x000fc800078e000c */
[----:B------:R-:W-:Y:S01]  /*22f0*/  FMUL R18, R18, R23 ;  /* 0x0000001712127220 */ /* 0x000fe20000400000 */
[----:B------:R-:W-:Y:S01]  /*2300*/  IMAD.IADD R69, R69, 0x1, R65 ;  /* 0x0000000145457824 */ /* 0x000fe200078e0241 */
[----:B------:R-:W-:Y:S02]  /*2310*/  IADD3 R10, P1, R10, R64, RZ ;  /* 0x000000400a0a7210 */ /* 0x000fe40007f3e0ff */
[----:B------:R-:W-:-:S03]  /*2320*/  FFMA R18, R25, R22, R18 ;  /* 0x0000001619127223 */ /* 0x000fc60000000012 */
[----:B------:R-:W-:Y:S02]  /*2330*/  IMAD.X R11, R69, 0x1, R11, P1 ;  /* 0x00000001450b7824 */ /* 0x000fe400008e060b */
[----:B------:R-:W-:Y:S02]  /*2340*/  F2FP.BF16.F32.PACK_AB R18, RZ, R18 ;  /* 0x00000012ff12723e */ /* 0x000fe400000010ff */
[----:B------:R-:W-:Y:S02]  /*2350*/  LEA R12, P1, R10, R76, 0x1 ;  /* 0x0000004c0a0c7211 */ /* 0x000fe400078208ff */
[----:B------:R-:W-:Y:S02]  /*2360*/  PRMT R20, R18, 0x7610, R20 ;  /* 0x0000761012147816 */ /* 0x000fe40000000014 */
[----:B------:R-:W-:Y:S02]  /*2370*/  PRMT R18, R3, 0x7610, R18 ;  /* 0x0000761003127816 */ /* 0x000fe40000000012 */
[----:B------:R-:W-:Y:S01]  /*2380*/  LEA.HI.X R13, R10, R77, R11, 0x1, P1 ;  /* 0x0000004d0a0d7211 */ /* 0x000fe200008f0c0b */
[----:B------:R1:W-:Y:S04]  /*2390*/  @P3 STG.E.U16 desc[UR52][R6.64+0x2], R20 ;  /* 0x0000021406003986 */ /* 0x0003e8000c101534 */
[----:B------:R-:W2:Y:S01]  /*23a0*/  @P2 LDG.E.LTC128B.U16 R18, desc[UR52][R12.64] ;  /* 0x000000340c122981 */ /* 0x000ea2000c1e1520 */
[----:B------:R-:W-:Y:S01]  /*23b0*/  IADD3 R14, P1, P3, R8, R64, R14 ;  /* 0x00000040080e7210 */ /* 0x000fe20007b3e00e */
[----:B------:R-:W-:Y:S01]  /*23c0*/  BSSY B1, `(.L_x_35) ;  /* 0x0000011000017945 */ /* 0x000fe20003800000 */
[----:B------:R-:W-:-:S02]  /*23d0*/  SHF.L.U64.HI R11, R70, 0x4, R71 ;  /* 0x00000004460b7819 */ /* 0x000fc40000010247 */
[----:B------:R-:W-:Y:S02]  /*23e0*/  IADD3.X R15, R9, R69, R15, P1, P3 ;  /* 0x00000045090f7210 */ /* 0x000fe40000fe640f */
[----:B------:R-:W-:Y:S02]  /*23f0*/  LEA R10, P1, R70, R6, 0x4 ;  /* 0x00000006460a7211 */ /* 0x000fe400078220ff */
[----:B------:R-:W-:Y:S01]  /*2400*/  ISETP.GT.AND P0, PT, R0, 0x8, P0 ;  /* 0x000000080000780c */ /* 0x000fe20000704270 */
[----:B------:R-:W-:-:S04]  /*2410*/  IMAD.WIDE.U32 R14, R19, R72, R14 ;  /* 0x00000048130e7225 */ /* 0x000fc800078e000e */
[----:B------:R-:W-:Y:S02]  /*2420*/  IMAD.X R11, R11, 0x1, R7, P1 ;  /* 0x000000010b0b7824 */ /* 0x000fe400008e0607 */
[----:B------:R-:W-:Y:S02]  /*2430*/  IMAD.IADD R9, R67, 0x1, R15 ;  /* 0x0000000143097824 */ /* 0x000fe400078e020f */
[----:B--2---:R-:W-:-:S04]  /*2440*/  IMAD.U32 R8, R18, 0x10000, RZ ;  /* 0x0001000012087824 */ /* 0x004fc800078e00ff */
[----:B------:R-:W-:Y:S01]  /*2450*/  FMUL R3, R8, R23 ;  /* 0x0000001708037220 */ /* 0x000fe20000400000 */
[----:B------:R-:W-:-:S03]  /*2460*/  LEA R8, P3, R14, R76, 0x1 ;  /* 0x0000004c0e087211 */ /* 0x000fc600078608ff */
[----:B------:R-:W-:Y:S01]  /*2470*/  FFMA R3, R26, R22, R3 ;  /* 0x000000161a037223 */ /* 0x000fe20000000003 */
[----:B------:R-:W-:-:S04]  /*2480*/  LEA.HI.X R9, R14, R77, R9, 0x1, P3 ;  /* 0x0000004d0e097211 */ /* 0x000fc800018f0c09 */
[----:B------:R-:W-:-:S05]  /*2490*/  F2FP.BF16.F32.PACK_AB R3, RZ, R3 ;  /* 0x00000003ff03723e */ /* 0x000fca00000010ff */
[----:B------:R1:W-:Y:S01]  /*24a0*/  @P2 STG.E.U16 desc[UR52][R10.64], R3 ;  /* 0x000000030a002986 */ /* 0x0003e2000c101534 */
[----:B------:R-:W-:Y:S05]  /*24b0*/  @!P0 BRA `(.L_x_36) ;  /* 0x0000000000048947 */ /* 0x000fea0003800000 */
[----:B------:R2:W5:Y:S02]  /*24c0*/  LDG.E.LTC128B.U16 R18, desc[UR52][R8.64+0x2] ;  /* 0x0000023408127981 */ /* 0x000564000c1e1520 */
.L_x_36:
[----:B------:R-:W-:Y:S05]  /*24d0*/  BSYNC B1 ;  /* 0x0000000000017941 */ /* 0x000fea0003800000 */
.L_x_35:
[----:B-----5:R-:W-:Y:S01]  /*24e0*/  IMAD.U32 R12, R18, 0x10000, RZ ;  /* 0x00010000120c7824 */ /* 0x020fe200078e00ff */
[----:B------:R-:W-:Y:S01]  /*24f0*/  ISETP.GT.AND P1, PT, R2, 0x8, PT ;  /* 0x000000080200780c */ /* 0x000fe20003f24270 */
[----:B------:R-:W-:Y:S02]  /*2500*/  BSSY B1, `(.L_x_37) ;  /* 0x0000008000017945 */ /* 0x000fe40003800000 */
[----:B------:R-:W-:Y:S01]  /*2510*/  FMUL R12, R12, R23 ;  /* 0x000000170c0c7220 */ /* 0x000fe20000400000 */
[----:B------:R-:W-:-:S03]  /*2520*/  ISETP.GT.AND P2, PT, R0, RZ, P1 ;  /* 0x000000ff0000720c */ /* 0x000fc60000f44270 */
[----:B------:R-:W-:-:S05]  /*2530*/  FFMA R12, R27, R22, R12 ;  /* 0x000000161b0c7223 */ /* 0x000fca000000000c */
[----:B------:R-:W-:-:S05]  /*2540*/  F2FP.BF16.F32.PACK_AB R12, RZ, R12 ;  /* 0x0000000cff0c723e */ /* 0x000fca00000010ff */
[----:B------:R3:W-:Y:S01]  /*2550*/  @P0 STG.E.U16 desc[UR52][R10.64+0x2], R12 ;  /* 0x0000020c0a000986 */ /* 0x0007e2000c101534 */
[----:B------:R-:W-:Y:S05]  /*2560*/  @!P2 BRA `(.L_x_38) ;  /* 0x000000000004a947 */ /* 0x000fea0003800000 */
[----:B------:R4:W5:Y:S02]  /*2570*/  LDG.E.LTC128B.U16 R18, desc[UR52][R4.64+0x10] ;  /* 0x0000103404127981 */ /* 0x000964000c1e1520 */
.L_x_38:
[----:B------:R-:W-:Y:S05]  /*2580*/  BSYNC B1 ;  /* 0x0000000000017941 */ /* 0x000fea0003800000 */
.L_x_37:
[----:B---3-5:R-:W-:Y:S01]  /*2590*/  IMAD.U32 R12, R18, 0x10000, RZ ;  /* 0x00010000120c7824 */ /* 0x028fe200078e00ff */
[----:B------:R-:W-:Y:S01]  /*25a0*/  ISETP.GT.AND P0, PT, R2, 0x9, PT ;  /* 0x000000090200780c */ /* 0x000fe20003f04270 */
[----:B------:R-:W-:Y:S02]  /*25b0*/  BSSY B1, `(.L_x_39) ;  /* 0x0000008000017945 */ /* 0x000fe40003800000 */
[----:B-1----:R-:W-:Y:S01]  /*25c0*/  FMUL R3, R12, R23 ;  /* 0x000000170c037220 */ /* 0x002fe20000400000 */
[----:B------:R-:W-:-:S03]  /*25d0*/  ISETP.GT.AND P3, PT, R0, RZ, P0 ;  /* 0x000000ff0000720c */ /* 0x000fc60000764270 */
[----:B------:R-:W-:-:S05]  /*25e0*/  FFMA R3, R28, R22, R3 ;  /* 0x000000161c037223 */ /* 0x000fca0000000003 */
[----:B------:R-:W-:-:S05]  /*25f0*/  F2FP.BF16.F32.PACK_AB R3, RZ, R3 ;  /* 0x00000003ff03723e */ /* 0x000fca00000010ff */
[----:B------:R1:W-:Y:S01]  /*2600*/  @P2 STG.E.U16 desc[UR52][R6.64+0x10], R3 ;  /* 0x0000100306002986 */ /* 0x0003e2000c101534 */
[----:B------:R-:W-:Y:S05]  /*2610*/  @!P3 BRA `(.L_x_40) ;  /* 0x000000000004b947 */ /* 0x000fea0003800000 */
[----:B------:R3:W5:Y:S02]  /*2620*/  LDG.E.LTC128B.U16 R18, desc[UR52][R4.64+0x12] ;  /* 0x0000123404127981 */ /* 0x000764000c1e1520 */
.L_x_40:
[----:B------:R-:W-:Y:S05]  /*2630*/  BSYNC B1 ;  /* 0x0000000000017941 */ /* 0x000fea0003800000 */
.L_x_39:
[----:B-----5:R-:W-:Y:S01]  /*2640*/  IMAD.U32 R12, R18, 0x10000, RZ ;  /* 0x00010000120c7824 */ /* 0x020fe200078e00ff */
[----:B------:R-:W-:Y:S01]  /*2650*/  ISETP.GT.AND P1, PT, R0, 0x8, P1 ;  /* 0x000000080000780c */ /* 0x000fe20000f24270 */
[----:B------:R-:W-:Y:S02]  /*2660*/  BSSY B1, `(.L_x_41) ;  /* 0x0000007000017945 */ /* 0x000fe40003800000 */
[----:B------:R-:W-:-:S04]  /*2670*/  FMUL R12, R12, R23 ;  /* 0x000000170c0c7220 */ /* 0x000fc80000400000 */
[----:B------:R-:W-:-:S05]  /*2680*/  FFMA R12, R29, R22, R12 ;  /* 0x000000161d0c7223 */ /* 0x000fca000000000c */
[----:B------:R-:W-:-:S05]  /*2690*/  F2FP.BF16.F32.PACK_AB R12, RZ, R12 ;  /* 0x0000000cff0c723e */ /* 0x000fca00000010ff */
[----:B------:R0:W-:Y:S01]  /*26a0*/  @P3 STG.E.U16 desc[UR52][R6.64+0x12], R12 ;  /* 0x0000120c06003986 */ /* 0x0001e2000c101534 */
[----:B------:R-:W-:Y:S05]  /*26b0*/  @!P1 BRA `(.L_x_42) ;  /* 0x0000000000049947 */ /* 0x000fea0003800000 */
[----:B------:R0:W5:Y:S02]  /*26c0*/  LDG.E.LTC128B.U16 R18, desc[UR52][R8.64+0x10] ;  /* 0x0000103408127981 */ /* 0x000164000c1e1520 */
.L_x_42:
[----:B------:R-:W-:Y:S05]  /*26d0*/  BSYNC B1 ;  /* 0x0000000000017941 */ /* 0x000fea0003800000 */
.L_x_41:
[----:B0----5:R-:W-:Y:S01]  /*26e0*/  IMAD.U32 R12, R18, 0x10000, RZ ;  /* 0x00010000120c7824 */ /* 0x021fe200078e00ff */
[----:B------:R-:W-:Y:S01]  /*26f0*/  ISETP.GT.AND P0, PT, R0, 0x8, P0 ;  /* 0x000000080000780c */ /* 0x000fe20000704270 */
[----:B------:R-:W-:Y:S02]  /*2700*/  BSSY B1, `(.L_x_43) ;  /* 0x0000007000017945 */ /* 0x000fe40003800000 */
[----:B-1----:R-:W-:-:S04]  /*2710*/  FMUL R3, R12, R23 ;  /* 0x000000170c037220 */ /* 0x002fc80000400000 */
[----:B------:R-:W-:-:S05]  /*2720*/  FFMA R3, R30, R22, R3 ;  /* 0x000000161e037223 */ /* 0x000fca0000000003 */
[----:B------:R-:W-:-:S05]  /*2730*/  F2FP.BF16.F32.PACK_AB R3, RZ, R3 ;  /* 0x00000003ff03723e */ /* 0x000fca00000010ff */
[----:B------:R0:W-:Y:S01]  /*2740*/  @P1 STG.E.U16 desc[UR52][R10.64+0x10], R3 ;  /* 0x000010030a001986 */ /* 0x0001e2000c101534 */
[----:B------:R-:W-:Y:S05]  /*2750*/  @!P0 BRA `(.L_x_44) ;  /* 0x0000000000048947 */ /* 0x000fea0003800000 */
[----:B------:R1:W5:Y:S02]  /*2760*/  LDG.E.LTC128B.U16 R18, desc[UR52][R8.64+0x12] ;  /* 0x0000123408127981 */ /* 0x000364000c1e1520 */
.L_x_44:
[----:B------:R-:W-:Y:S05]  /*2770*/  BSYNC B1 ;  /* 0x0000000000017941 */ /* 0x000fea0003800000 */
.L_x_43:
        /* <DEDUP_REMOVED lines=10> */
.L_x_46:
[----:B------:R-:W-:Y:S05]  /*2820*/  BSYNC B1 ;  /* 0x0000000000017941 */ /* 0x000fea0003800000 */
.L_x_45:
[----:B0----5:R-:W-:Y:S01]  /*2830*/  IMAD.U32 R12, R18, 0x10000, RZ ;  /* 0x00010000120c7824 */ /* 0x021fe200078e00ff */
        /* <DEDUP_REMOVED lines=9> */
.L_x_48:
[----:B------:R-:W-:Y:S05]  /*28d0*/  BSYNC B1 ;  /* 0x0000000000017941 */ /* 0x000fea0003800000 */
.L_x_47:
        /* <DEDUP_REMOVED lines=9> */
.L_x_50:
[----:B------:R-:W-:Y:S05]  /*2970*/  BSYNC B1 ;  /* 0x0000000000017941 */ /* 0x000fea0003800000 */
.L_x_49:
[----:B0----5:R-:W-:Y:S01]  /*2980*/  IMAD.U32 R12, R18, 0x10000, RZ ;  /* 0x00010000120c7824 */ /* 0x021fe200078e00ff */
        /* <DEDUP_REMOVED lines=8> */
.L_x_52:
[----:B------:R-:W-:Y:S05]  /*2a10*/  BSYNC B1 ;  /* 0x0000000000017941 */ /* 0x000fea0003800000 */
.L_x_51:
        /* <DEDUP_REMOVED lines=10> */
.L_x_54:
[----:B------:R-:W-:Y:S05]  /*2ac0*/  BSYNC B1 ;  /* 0x0000000000017941 */ /* 0x000fea0003800000 */
.L_x_53:
        /* <DEDUP_REMOVED lines=10> */
.L_x_56:
[----:B------:R-:W-:Y:S05]  /*2b70*/  BSYNC B1 ;  /* 0x0000000000017941 */ /* 0x000fea0003800000 */
.L_x_55:
        /* <DEDUP_REMOVED lines=9> */
.L_x_58:
[----:B------:R-:W-:Y:S05]  /*2c10*/  BSYNC B1 ;  /* 0x0000000000017941 */ /* 0x000fea0003800000 */
.L_x_57:
        /* <DEDUP_REMOVED lines=9> */
.L_x_60:
[----:B------:R-:W-:Y:S05]  /*2cb0*/  BSYNC B1 ;  /* 0x0000000000017941 */ /* 0x000fea0003800000 */
.L_x_59:
        /* <DEDUP_REMOVED lines=10> */
.L_x_62:
[----:B------:R-:W-:Y:S05]  /*2d60*/  BSYNC B1 ;  /* 0x0000000000017941 */ /* 0x000fea0003800000 */
.L_x_61:
        /* <DEDUP_REMOVED lines=10> */
.L_x_64:
[----:B------:R-:W-:Y:S05]  /*2e10*/  BSYNC B1 ;  /* 0x0000000000017941 */ /* 0x000fea0003800000 */
.L_x_63:
        /* <DEDUP_REMOVED lines=9> */
.L_x_66:
[----:B------:R-:W-:Y:S05]  /*2eb0*/  BSYNC B1 ;  /* 0x0000000000017941 */ /* 0x000fea0003800000 */
.L_x_65:
        /* <DEDUP_REMOVED lines=9> */
.L_x_68:
[----:B------:R-:W-:Y:S05]  /*2f50*/  BSYNC B1 ;  /* 0x0000000000017941 */ /* 0x000fea0003800000 */
.L_x_67:
        /* <DEDUP_REMOVED lines=10> */
.L_x_70:
[----:B------:R-:W-:Y:S05]  /*3000*/  BSYNC B1 ;  /* 0x0000000000017941 */ /* 0x000fea0003800000 */
.L_x_69:
        /* <DEDUP_REMOVED lines=10> */
.L_x_72:
[----:B------:R-:W-:Y:S05]  /*30b0*/  BSYNC B1 ;  /* 0x0000000000017941 */ /* 0x000fea0003800000 */
.L_x_71:
        /* <DEDUP_REMOVED lines=9> */
.L_x_74:
[----:B------:R-:W-:Y:S05]  /*3150*/  BSYNC B1 ;  /* 0x0000000000017941 */ /* 0x000fea0003800000 */
.L_x_73:
        /* <DEDUP_REMOVED lines=9> */
.L_x_76:
[----:B------:R-:W-:Y:S05]  /*31f0*/  BSYNC B1 ;  /* 0x0000000000017941 */ /* 0x000fea0003800000 */
.L_x_75:
        /* <DEDUP_REMOVED lines=10> */
.L_x_78:
[----:B------:R-:W-:Y:S05]  /*32a0*/  BSYNC B1 ;  /* 0x0000000000017941 */ /* 0x000fea0003800000 */
.L_x_77:
        /* <DEDUP_REMOVED lines=10> */
.L_x_80:
[----:B------:R-:W-:Y:S05]  /*3350*/  BSYNC B1 ;  /* 0x0000000000017941 */ /* 0x000fea0003800000 */
.L_x_79:
        /* <DEDUP_REMOVED lines=9> */
.L_x_82:
[----:B------:R-:W-:Y:S05]  /*33f0*/  BSYNC B1 ;  /* 0x0000000000017941 */ /* 0x000fea0003800000 */
.L_x_81:
        /* <DEDUP_REMOVED lines=9> */
.L_x_84:
[----:B------:R-:W-:Y:S05]  /*3490*/  BSYNC B1 ;  /* 0x0000000000017941 */ /* 0x000fea0003800000 */
.L_x_83:
        /* <DEDUP_REMOVED lines=10> */
.L_x_86:
[----:B------:R-:W-:Y:S05]  /*3540*/  BSYNC B1 ;  /* 0x0000000000017941 */ /* 0x000fea0003800000 */
.L_x_85:
[----:B0----5:R-:W-:Y:S01]  /*3550*/  IMAD.U32 R12, R18, 0x10000, RZ ;  /* 0x00010000120c7824 */ /* 0x021fe200078e00ff */
[----:B------:R-:W-:Y:S01]  /*3560*/  ISETP.GT.AND P0, PT, R2, 0x39, PT ;  /* 0x000000390200780c */ /* 0x000fe20003f04270 */
[----:B------:R-:W-:Y:S01]  /*3570*/  @P2 IMAD.MOV.U32 R2, RZ, RZ, R6 ;  /* 0x000000ffff022224 */ /* 0x000fe200078e0006 */
[----:B------:R-:W-:Y:S01]  /*3580*/  BSSY B1, `(.L_x_87) ;  /* 0x000000a000017945 */ /* 0x000fe20003800000 */
[----:B------:R-:W-:Y:S01]  /*3590*/  FMUL R3, R12, R23 ;  /* 0x000000170c037220 */ /* 0x000fe20000400000 */
[----:B------:R-:W-:-:S03]  /*35a0*/  ISETP.GT.AND P3, PT, R0, RZ, P0 ;  /* 0x000000ff0000720c */ /* 0x000fc60000764270 */
[----:B------:R-:W-:-:S05]  /*35b0*/  FFMA R3, R52, R22, R3 ;  /* 0x0000001634037223 */ /* 0x000fca0000000003 */
[----:B------:R-:W-:-:S04]  /*35c0*/  F2FP.BF16.F32.PACK_AB R3, RZ, R3 ;  /* 0x00000003ff03723e */ /* 0x000fc800000010ff */
[----:B------:R-:W-:Y:S01]  /*35d0*/  PRMT R12, R3, 0x7610, R12 ;  /* 0x00007610030c7816 */ /* 0x000fe2000000000c */
[----:B------:R-:W-:-:S05]  /*35e0*/  @P2 IMAD.MOV.U32 R3, RZ, RZ, R7 ;  /* 0x000000ffff032224 */ /* 0x000fca00078e0007 */
[----:B------:R0:W-:Y:S01]  /*35f0*/  @P2 STG.E.U16 desc[UR52][R2.64+0x70], R12 ;  /* 0x0000700c02002986 */ /* 0x0001e2000c101534 */
[----:B------:R-:W-:Y:S05]  /*3600*/  @!P3 BRA `(.L_x_88) ;  /* 0x000000000004b947 */ /* 0x000fea0003800000 */
[----:B------:R0:W5:Y:S02]  /*3610*/  LDG.E.LTC128B.U16 R18, desc[UR52][R4.64+0x72] ;  /* 0x0000723404127981 */ /* 0x000164000c1e1520 */
.L_x_88:
[----:B------:R-:W-:Y:S05]  /*3620*/  BSYNC B1 ;  /* 0x0000000000017941 */ /* 0x000fea0003800000 */
.L_x_87:
        /* <DEDUP_REMOVED lines=9> */
.L_x_90:
[----:B------:R-:W-:Y:S05]  /*36c0*/  BSYNC B1 ;  /* 0x0000000000017941 */ /* 0x000fea0003800000 */
.L_x_89:
[----:B0----5:R-:W-:Y:S01]  /*36d0*/  IMAD.U32 R2, R18, 0x10000, RZ ;  /* 0x0001000012027824 */ /* 0x021fe200078e00ff */
[----:B------:R-:W-:Y:S01]  /*36e0*/  ISETP.GT.AND P0, PT, R0, 0x8, P0 ;  /* 0x000000080000780c */ /* 0x000fe20000704270 */
[----:B------:R-:W-:Y:S02]  /*36f0*/  BSSY B1, `(.L_x_91) ;  /* 0x000000a000017945 */ /* 0x000fe40003800000 */
[----:B------:R-:W-:Y:S01]  /*3700*/  FMUL R3, R2, R23 ;  /* 0x0000001702037220 */ /* 0x000fe20000400000 */
[----:B------:R-:W-:-:S03]  /*3710*/  @P1 IMAD.MOV.U32 R2, RZ, RZ, R10 ;  /* 0x000000ffff021224 */ /* 0x000fc600078e000a */
[----:B------:R-:W-:-:S05]  /*3720*/  FFMA R3, R54, R22, R3 ;  /* 0x0000001636037223 */ /* 0x000fca0000000003 */
[----:B------:R-:W-:-:S04]  /*3730*/  F2FP.BF16.F32.PACK_AB R3, RZ, R3 ;  /* 0x00000003ff03723e */ /* 0x000fc800000010ff */
[----:B---34-:R-:W-:Y:S01]  /*3740*/  PRMT R4, R3, 0x7610, R4 ;  /* 0x0000761003047816 */ /* 0x018fe20000000004 */
[----:B------:R-:W-:-:S05]  /*3750*/  @P1 IMAD.MOV.U32 R3, RZ, RZ, R11 ;  /* 0x000000ffff031224 */ /* 0x000fca00078e000b */
[----:B------:R0:W-:Y:S01]  /*3760*/  @P1 STG.E.U16 desc[UR52][R2.64+0x70], R4 ;  /* 0x0000700402001986 */ /* 0x0001e2000c101534 */
[----:B------:R-:W-:Y:S05]  /*3770*/  @!P0 BRA `(.L_x_92) ;  /* 0x0000000000048947 */ /* 0x000fea0003800000 */
[----:B------:R3:W5:Y:S02]  /*3780*/  LDG.E.LTC128B.U16 R18, desc[UR52][R8.64+0x72] ;  /* 0x0000723408127981 */ /* 0x000764000c1e1520 */
.L_x_92:
[----:B------:R-:W-:Y:S05]  /*3790*/  BSYNC B1 ;  /* 0x0000000000017941 */ /* 0x000fea0003800000 */
.L_x_91:
[----:B------:R-:W-:Y:S05]  /*37a0*/  @!P0 BRA `(.L_x_93) ;  /* 0x0000000800b08947 */ /* 0x000fea0003800000 */
[----:B-----5:R-:W-:-:S04]  /*37b0*/  IMAD.U32 R18, R18, 0x10000, RZ ;  /* 0x0001000012127824 */ /* 0x020fc800078e00ff */
[----:B------:R-:W-:-:S04]  /*37c0*/  FMUL R18, R18, R23 ;  /* 0x0000001712127220 */ /* 0x000fc80000400000 */
[----:B------:R-:W-:-:S05]  /*37d0*/  FFMA R18, R55, R22, R18 ;  /* 0x0000001637127223 */ /* 0x000fca0000000012 */
[----:B------:R-:W-:-:S05]  /*37e0*/  F2FP.BF16.F32.PACK_AB R18, RZ, R18 ;  /* 0x00000012ff12723e */ /* 0x000fca00000010ff */
[----:B------:R4:W-:Y:S01]  /*37f0*/  STG.E.U16 desc[UR52][R10.64+0x72], R18 ;  /* 0x000072120a007986 */ /* 0x0009e2000c101534 */
[----:B------:R-:W-:Y:S05]  /*3800*/  BRA `(.L_x_93) ;  /* 0x0000000800987947 */ /* 0x000fea0003800000 */
.L_x_32:
[----:B------:R-:W-:Y:S01]  /*3810*/  ISETP.GT.AND P0, PT, R2, 0x1, PT ;  /* 0x000000010200780c */ /* 0x000fe20003f04270 */
[----:B------:R-:W-:Y:S01]  /*3820*/  ULDC.64 UR4, c[0x0][0x5c0] ;  /* 0x0001700000047ab9 */ /* 0x000fe20000000a00 */
[-C--:B------:R-:W-:Y:S01]  /*3830*/  FMUL R24, R24, R22.reuse ;  /* 0x0000001618187220 */ /* 0x080fe20000400000 */
[-C--:B------:R-:W-:Y:S01]  /*3840*/  FMUL R25, R25, R22.reuse ;  /* 0x0000001619197220 */ /* 0x080fe20000400000 */
[----:B------:R-:W-:Y:S01]  /*3850*/  ISETP.GT.AND P3, PT, R0, RZ, P0 ;  /* 0x000000ff0000720c */ /* 0x000fe20000764270 */
[-C--:B------:R-:W-:Y:S01]  /*3860*/  FMUL R26, R26, R22.reuse ;  /* 0x000000161a1a7220 */ /* 0x080fe20000400000 */
[----:B------:R-:W-:Y:S01]  /*3870*/  LEA R4, P4, R66, UR4, 0x1 ;  /* 0x0000000442047c11 */ /* 0x000fe2000f8808ff */
[----:B------:R-:W-:Y:S01]  /*3880*/  FMUL R27, R27, R22 ;  /* 0x000000161b1b7220 */ /* 0x000fe20000400000 */
[----:B------:R-:W-:Y:S01]  /*3890*/  F2FP.BF16.F32.PACK_AB R24, RZ, R24 ;  /* 0x00000018ff18723e */ /* 0x000fe200000010ff */
[-C--:B------:R-:W-:Y:S01]  /*38a0*/  FMUL R28, R28, R22.reuse ;  /* 0x000000161c1c7220 */ /* 0x080fe20000400000 */
[----:B------:R-:W-:Y:S01]  /*38b0*/  LEA.HI.X R5, R66, UR5, R7, 0x1, P4 ;  /* 0x0000000542057c11 */ /* 0x000fe2000a0f0c07 */
[-C--:B------:R-:W-:Y:S01]  /*38c0*/  FMUL R29, R29, R22.reuse ;  /* 0x000000161d1d7220 */ /* 0x080fe20000400000 */
[----:B------:R-:W-:Y:S01]  /*38d0*/  F2FP.BF16.F32.PACK_AB R25, RZ, R25 ;  /* 0x00000019ff19723e */ /* 0x000fe200000010ff */
[----:B------:R-:W-:Y:S01]  /*38e0*/  FMUL R30, R30, R22 ;  /* 0x000000161e1e7220 */ /* 0x000fe20000400000 */
[C---:B------:R-:W-:Y:S01]  /*38f0*/  SHF.L.U64.HI R71, R70.reuse, 0x4, R71 ;  /* 0x0000000446477819 */ /* 0x040fe20000010247 */
[----:B------:R-:W-:Y:S01]  /*3900*/  @P1 STG.E.U16 desc[UR52][R4.64], R24 ;  /* 0x0000001804001986 */ /* 0x000fe2000c101534 */
[----:B------:R-:W-:Y:S01]  /*3910*/  LEA R6, P4, R70, R4, 0x4 ;  /* 0x0000000446067211 */ /* 0x000fe200078820ff */
[-C--:B------:R-:W-:Y:S01]  /*3920*/  FMUL R31, R31, R22.reuse ;  /* 0x000000161f1f7220 */ /* 0x080fe20000400000 */
[----:B------:R-:W-:Y:S01]  /*3930*/  ISETP.GT.AND P2, PT, R0, 0x8, P2 ;  /* 0x000000080000780c */ /* 0x000fe20001744270 */
[----:B------:R-:W-:Y:S01]  /*3940*/  @P3 STG.E.U16 desc[UR52][R4.64+0x2], R25 ;  /* 0x0000021904003986 */ /* 0x000fe2000c101534 */
[----:B------:R-:W-:Y:S01]  /*3950*/  ISETP.GT.AND P1, PT, R2, 0x8, PT ;  /* 0x000000080200780c */ /* 0x000fe20003f24270 */
[----:B------:R-:W-:Y:S01]  /*3960*/  IMAD.X R7, R71, 0x1, R5, P4 ;  /* 0x0000000147077824 */ /* 0x000fe200020e0605 */
[----:B------:R-:W-:Y:S01]  /*3970*/  ISETP.GT.AND P3, PT, R0, 0x8, P0 ;  /* 0x000000080000780c */ /* 0x000fe20000764270 */
[-C--:B------:R-:W-:Y:S01]  /*3980*/  FMUL R32, R32, R22.reuse ;  /* 0x0000001620207220 */ /* 0x080fe20000400000 */
[----:B------:R-:W-:Y:S01]  /*3990*/  ISETP.GT.AND P0, PT, R2, 0x9, PT ;  /* 0x000000090200780c */ /* 0x000fe20003f04270 */
[-C--:B------:R-:W-:Y:S01]  /*39a0*/  FMUL R33, R33, R22.reuse ;  /* 0x0000001621217220 */ /* 0x080fe20000400000 */
[----:B------:R-:W-:Y:S01]  /*39b0*/  ISETP.GT.AND P5, PT, R0, RZ, P1 ;  /* 0x000000ff0000720c */ /* 0x000fe20000fa4270 */
[-C--:B------:R-:W-:Y:S01]  /*39c0*/  FMUL R34, R34, R22.reuse ;  /* 0x0000001622227220 */ /* 0x080fe20000400000 */
[----:B------:R-:W-:Y:S01]  /*39d0*/  ISETP.GT.AND P4, PT, R0, RZ, P0 ;  /* 0x000000ff0000720c */ /* 0x000fe20000784270 */
[----:B------:R-:W-:Y:S01]  /*39e0*/  FMUL R35, R35, R22 ;  /* 0x0000001623237220 */ /* 0x000fe20000400000 */
[----:B------:R-:W-:Y:S01]  /*39f0*/  F2FP.BF16.F32.PACK_AB R26, RZ, R26 ;  /* 0x0000001aff1a723e */ /* 0x000fe200000010ff */
[-C--:B------:R-:W-:Y:S01]  /*3a00*/  FMUL R36, R36, R22.reuse ;  /* 0x0000001624247220 */ /* 0x080fe20000400000 */
[----:B------:R-:W-:Y:S01]  /*3a10*/  F2FP.BF16.F32.PACK_AB R27, RZ, R27 ;  /* 0x0000001bff1b723e */ /* 0x000fe200000010ff */
[----:B------:R-:W-:Y:S01]  /*3a20*/  FMUL R37, R37, R22 ;  /* 0x0000001625257220 */ /* 0x000fe20000400000 */
[----:B------:R-:W-:Y:S01]  /*3a30*/  F2FP.BF16.F32.PACK_AB R28, RZ, R28 ;  /* 0x0000001cff1c723e */ /* 0x000fe200000010ff */
[----:B------:R-:W-:Y:S01]  /*3a40*/  @P2 STG.E.U16 desc[UR52][R6.64], R26 ;  /* 0x0000001a06002986 */ /* 0x000fe2000c101534 */
[----:B------:R-:W-:Y:S01]  /*3a50*/  F2FP.BF16.F32.PACK_AB R29, RZ, R29 ;  /* 0x0000001dff1d723e */ /* 0x000fe200000010ff */
[-C--:B------:R-:W-:Y:S01]  /*3a60*/  FMUL R38, R38, R22.reuse ;  /* 0x0000001626267220 */ /* 0x080fe20000400000 */
[----:B------:R-:W-:Y:S01]  /*3a70*/  ISETP.GT.AND P1, PT, R0, 0x8, P1 ;  /* 0x000000080000780c */ /* 0x000fe20000f24270 */
[----:B------:R-:W-:Y:S01]  /*3a80*/  @P3 STG.E.U16 desc[UR52][R6.64+0x2], R27 ;  /* 0x0000021b06003986 */ /* 0x000fe2000c101534 */
[----:B------:R-:W-:Y:S01]  /*3a90*/  ISETP.GT.AND P3, PT, R2, 0x10, PT ;  /* 0x000000100200780c */ /* 0x000fe20003f64270 */
[-C--:B------:R-:W-:Y:S01]  /*3aa0*/  FMUL R39, R39, R22.reuse ;  /* 0x0000001627277220 */ /* 0x080fe20000400000 */
[----:B------:R-:W-:Y:S01]  /*3ab0*/  ISETP.GT.AND P2, PT, R0, 0x8, P0 ;  /* 0x000000080000780c */ /* 0x000fe20000744270 */
[----:B------:R-:W-:Y:S01]  /*3ac0*/  @P5 STG.E.U16 desc[UR52][R4.64+0x10], R28 ;  /* 0x0000101c04005986 */ /* 0x000fe2000c101534 */
[----:B------:R-:W-:Y:S01]  /*3ad0*/  ISETP.GT.AND P0, PT, R2, 0x11, PT ;  /* 0x000000110200780c */ /* 0x000fe20003f04270 */
[----:B------:R-:W-:Y:S01]  /*3ae0*/  FMUL R40, R40, R22 ;  /* 0x0000001628287220 */ /* 0x000fe20000400000 */
[----:B------:R-:W-:Y:S01]  /*3af0*/  F2FP.BF16.F32.PACK_AB R30, RZ, R30 ;  /* 0x0000001eff1e723e */ /* 0x000fe200000010ff */
[----:B------:R-:W-:Y:S01]  /*3b00*/  @P4 STG.E.U16 desc[UR52][R4.64+0x12], R29 ;  /* 0x0000121d04004986 */ /* 0x000fe2000c101534 */
[C---:B------:R-:W-:Y:S01]  /*3b10*/  ISETP.GT.AND P4, PT, R0.reuse, RZ, P3 ;  /* 0x000000ff0000720c */ /* 0x040fe20001f84270 */
[-C--:B------:R-:W-:Y:S01]  /*3b20*/  FMUL R41, R41, R22.reuse ;  /* 0x0000001629297220 */ /* 0x080fe20000400000 */
[----:B------:R-:W-:Y:S01]  /*3b30*/  ISETP.GT.AND P5, PT, R0, RZ, P0 ;  /* 0x000000ff0000720c */ /* 0x000fe200007a4270 */
[----:B------:R-:W-:Y:S01]  /*3b40*/  @P1 STG.E.U16 desc[UR52][R6.64+0x10], R30 ;  /* 0x0000101e06001986 */ /* 0x000fe2000c101534 */
[----:B------:R-:W-:Y:S01]  /*3b50*/  F2FP.BF16.F32.PACK_AB R31, RZ, R31 ;  /* 0x0000001fff1f723e */ /* 0x000fe200000010ff */
[----:B------:R-:W-:Y:S01]  /*3b60*/  FMUL R42, R42, R22 ;  /* 0x000000162a2a7220 */ /* 0x000fe20000400000 */
[----:B------:R-:W-:Y:S01]  /*3b70*/  F2FP.BF16.F32.PACK_AB R32, RZ, R32 ;  /* 0x00000020ff20723e */ /* 0x000fe200000010ff */
[-C--:B------:R-:W-:Y:S01]  /*3b80*/  FMUL R43, R43, R22.reuse ;  /* 0x000000162b2b7220 */ /* 0x080fe20000400000 */
[----:B------:R-:W-:Y:S01]  /*3b90*/  ISETP.GT.AND P1, PT, R0, 0x8, P3 ;  /* 0x000000080000780c */ /* 0x000fe20001f24270 */
[----:B------:R-:W-:Y:S01]  /*3ba0*/  @P2 STG.E.U16 desc[UR52][R6.64+0x12], R31 ;  /* 0x0000121f06002986 */ /* 0x000fe2000c101534 */
[----:B------:R-:W-:Y:S01]  /*3bb0*/  F2FP.BF16.F32.PACK_AB R33, RZ, R33 ;  /* 0x00000021ff21723e */ /* 0x000fe200000010ff */
[-C--:B------:R-:W-:Y:S01]  /*3bc0*/  FMUL R44, R44, R22.reuse ;  /* 0x000000162c2c7220 */ /* 0x080fe20000400000 */
[----:B------:R-:W-:Y:S01]  /*3bd0*/  ISETP.GT.AND P2, PT, R2, 0x18, PT ;  /* 0x000000180200780c */ /* 0x000fe20003f44270 */
[----:B------:R-:W-:Y:S01]  /*3be0*/  @P4 STG.E.U16 desc[UR52][R4.64+0x20], R32 ;  /* 0x0000202004004986 */ /* 0x000fe2000c101534 */
[----:B------:R-:W-:Y:S01]  /*3bf0*/  ISETP.GT.AND P0, PT, R0, 0x8, P0 ;  /* 0x000000080000780c */ /* 0x000fe20000704270 */
[-C--:B------:R-:W-:Y:S01]  /*3c00*/  FMUL R45, R45, R22.reuse ;  /* 0x000000162d2d7220 */ /* 0x080fe20000400000 */
[----:B------:R-:W-:Y:S01]  /*3c10*/  ISETP.GT.AND P3, PT, R2, 0x19, PT ;  /* 0x000000190200780c */ /* 0x000fe20003f64270 */
[----:B------:R-:W-:Y:S01]  /*3c20*/  @P5 STG.E.U16 desc[UR52][R4.64+0x22], R33 ;  /* 0x0000222104005986 */ /* 0x000fe2000c101534 */
[----:B------:R-:W-:Y:S01]  /*3c30*/  ISETP.GT.AND P4, PT, R0, RZ, P2 ;  /* 0x000000ff0000720c */ /* 0x000fe20001784270 */
[----:B------:R-:W-:Y:S01]  /*3c40*/  FMUL R46, R46, R22 ;  /* 0x000000162e2e7220 */ /* 0x000fe20000400000 */
[----:B------:R-:W-:Y:S01]  /*3c50*/  F2FP.BF16.F32.PACK_AB R34, RZ, R34 ;  /* 0x00000022ff22723e */ /* 0x000fe200000010ff */
[-C--:B------:R-:W-:Y:S01]  /*3c60*/  FMUL R47, R47, R22.reuse ;  /* 0x000000162f2f7220 */ /* 0x080fe20000400000 */
[----:B------:R-:W-:Y:S01]  /*3c70*/  ISETP.GT.AND P5, PT, R0, RZ, P3 ;  /* 0x000000ff0000720c */ /* 0x000fe20001fa4270 */
[----:B------:R-:W-:Y:S01]  /*3c80*/  FMUL R48, R48, R22 ;  /* 0x0000001630307220 */ /* 0x000fe20000400000 */
[----:B------:R-:W-:Y:S01]  /*3c90*/  F2FP.BF16.F32.PACK_AB R35, RZ, R35 ;  /* 0x00000023ff23723e */ /* 0x000fe200000010ff */
[----:B------:R-:W-:Y:S01]  /*3ca0*/  @P1 STG.E.U16 desc[UR52][R6.64+0x20], R34 ;  /* 0x0000202206001986 */ /* 0x000fe2000c101534 */
[----:B------:R-:W-:Y:S01]  /*3cb0*/  F2FP.BF16.F32.PACK_AB R36, RZ, R36 ;  /* 0x00000024ff24723e */ /* 0x000fe200000010ff */
[-C--:B------:R-:W-:Y:S01]  /*3cc0*/  FMUL R49, R49, R22.reuse ;  /* 0x0000001631317220 */ /* 0x080fe20000400000 */
[C---:B------:R-:W-:Y:S01]  /*3cd0*/  ISETP.GT.AND P1, PT, R0.reuse, 0x8, P2 ;  /* 0x000000080000780c */ /* 0x040fe20001724270 */
[----:B------:R-:W-:Y:S01]  /*3ce0*/  @P0 STG.E.U16 desc[UR52][R6.64+0x22], R35 ;  /* 0x0000222306000986 */ /* 0x000fe2000c101534 */
[----:B------:R-:W-:Y:S01]  /*3cf0*/  ISETP.GT.AND P2, PT, R0, 0x8, P3 ;  /* 0x000000080000780c */ /* 0x000fe20001f44270 */
[-C--:B------:R-:W-:Y:S01]  /*3d00*/  FMUL R50, R50, R22.reuse ;  /* 0x0000001632327220 */ /* 0x080fe20000400000 */
[----:B------:R-:W-:Y:S01]  /*3d10*/  F2FP.BF16.F32.PACK_AB R37, RZ, R37 ;  /* 0x00000025ff25723e */ /* 0x000fe200000010ff */
[----:B------:R-:W-:Y:S01]  /*3d20*/  @P4 STG.E.U16 desc[UR52][R4.64+0x30], R36 ;  /* 0x0000302404004986 */ /* 0x000fe2000c101534 */
[C---:B------:R-:W-:Y:S01]  /*3d30*/  ISETP.GT.AND P3, PT, R2.reuse, 0x20, PT ;  /* 0x000000200200780c */ /* 0x040fe20003f64270 */
[-C--:B------:R-:W-:Y:S01]  /*3d40*/  FMUL R51, R51, R22.reuse ;  /* 0x0000001633337220 */ /* 0x080fe20000400000 */
[----:B------:R-:W-:Y:S01]  /*3d50*/  ISETP.GT.AND P0, PT, R2, 0x21, PT ;  /* 0x000000210200780c */ /* 0x000fe20003f04270 */
[----:B------:R-:W-:Y:S01]  /*3d60*/  @P5 STG.E.U16 desc[UR52][R4.64+0x32], R37 ;  /* 0x0000322504005986 */ /* 0x000fe2000c101534 */
        /* <DEDUP_REMOVED lines=10> */
[----:B------:R-:W-:-:S02]  /*3e10*/  F2FP.BF16.F32.PACK_AB R41, RZ, R41 ;  /* 0x00000029ff29723e */ /* 0x000fc400000010ff */
[C---:B------:R-:W-:Y:S01]  /*3e20*/  ISETP.GT.AND P1, PT, R0.reuse, 0x8, P3 ;  /* 0x000000080000780c */ /* 0x040fe20001f24270 */
[----:B------:R-:W-:Y:S01]  /*3e30*/  @P2 STG.E.U16 desc[UR52][R6.64+0x32], R39 ;  /* 0x0000322706002986 */ /* 0x000fe2000c101534 */
[----:B------:R-:W-:Y:S02]  /*3e40*/  ISETP.GT.AND P0, PT, R0, 0x8, P0 ;  /* 0x000000080000780c */ /* 0x000fe40000704270 */
[----:B------:R-:W-:Y:S01]  /*3e50*/  F2FP.BF16.F32.PACK_AB R42, RZ, R42 ;  /* 0x0000002aff2a723e */ /* 0x000fe200000010ff */
[----:B------:R-:W-:Y:S01]  /*3e60*/  @P4 STG.E.U16 desc[UR52][R4.64+0x40], R40 ;  /* 0x0000402804004986 */ /* 0x000fe2000c101534 */
[C---:B------:R-:W-:Y:S02]  /*3e70*/  ISETP.GT.AND P4, PT, R2.reuse, 0x28, PT ;  /* 0x000000280200780c */ /* 0x040fe40003f84270 */
[----:B------:R-:W-:Y:S01]  /*3e80*/  F2FP.BF16.F32.PACK_AB R43, RZ, R43 ;  /* 0x0000002bff2b723e */ /* 0x000fe200000010ff */
[----:B------:R-:W-:Y:S01]  /*3e90*/  @P5 STG.E.U16 desc[UR52][R4.64+0x42], R41 ;  /* 0x0000422904005986 */ /* 0x000fe2000c101534 */
[----:B------:R-:W-:-:S02]  /*3ea0*/  ISETP.GT.AND P5, PT, R2, 0x29, PT ;  /* 0x000000290200780c */ /* 0x000fc40003fa4270 */
[C---:B------:R-:W-:Y:S01]  /*3eb0*/  ISETP.GT.AND P2, PT, R0.reuse, RZ, P4 ;  /* 0x000000ff0000720c */ /* 0x040fe20002744270 */
[----:B------:R-:W-:Y:S01]  /*3ec0*/  @P1 STG.E.U16 desc[UR52][R6.64+0x40], R42 ;  /* 0x0000402a06001986 */ /* 0x000fe2000c101534 */
[----:B------:R-:W-:Y:S02]  /*3ed0*/  ISETP.GT.AND P6, PT, R0, RZ, P5 ;  /* 0x000000ff0000720c */ /* 0x000fe40002fc4270 */
[----:B------:R-:W-:Y:S01]  /*3ee0*/  F2FP.BF16.F32.PACK_AB R44, RZ, R44 ;  /* 0x0000002cff2c723e */ /* 0x000fe200000010ff */
[----:B------:R-:W-:Y:S01]  /*3ef0*/  @P0 STG.E.U16 desc[UR52][R6.64+0x42], R43 ;  /* 0x0000422b06000986 */ /* 0x000fe2000c101534 */
[C---:B------:R-:W-:Y:S02]  /*3f00*/  ISETP.GT.AND P3, PT, R2.reuse, 0x30, PT ;  /* 0x000000300200780c */ /* 0x040fe40003f64270 */
[C---:B------:R-:W-:Y:S02]  /*3f10*/  ISETP.GT.AND P1, PT, R2.reuse, 0x38, PT ;  /* 0x000000380200780c */ /* 0x040fe40003f24270 */
[----:B------:R-:W-:-:S02]  /*3f20*/  ISETP.GT.AND P0, PT, R2, 0x39, PT ;  /* 0x000000390200780c */ /* 0x000fc40003f04270 */
[----:B------:R-:W-:Y:S01]  /*3f30*/  ISETP.GT.AND P4, PT, R0, 0x8, P4 ;  /* 0x000000080000780c */ /* 0x000fe20002784270 */
[----:B------:R-:W-:Y:S01]  /*3f40*/  @P2 STG.E.U16 desc[UR52][R4.64+0x50], R44 ;  /* 0x0000502c04002986 */ /* 0x000fe2000c101534 */
[----:B------:R-:W-:Y:S01]  /*3f50*/  ISETP.GT.AND P2, PT, R2, 0x31, PT ;  /* 0x000000310200780c */ /* 0x000fe20003f44270 */
[----:B------:R-:W-:Y:S01]  /*3f60*/  @P6 IMAD.MOV.U32 R2, RZ, RZ, R4 ;  /* 0x000000ffff026224 */ /* 0x000fe200078e0004 */
[----:B------:R-:W-:Y:S01]  /*3f70*/  F2FP.BF16.F32.PACK_AB R45, RZ, R45 ;  /* 0x0000002dff2d723e */ /* 0x000fe200000010ff */
[----:B------:R-:W-:Y:S01]  /*3f80*/  @P6 IMAD.MOV.U32 R3, RZ, RZ, R5 ;  /* 0x000000ffff036224 */ /* 0x000fe200078e0005 */
[----:B------:R-:W-:Y:S02]  /*3f90*/  F2FP.BF16.F32.PACK_AB R46, RZ, R46 ;  /* 0x0000002eff2e723e */ /* 0x000fe400000010ff */
[----:B------:R-:W-:Y:S02]  /*3fa0*/  F2FP.BF16.F32.PACK_AB R47, RZ, R47 ;  /* 0x0000002fff2f723e */ /* 0x000fe400000010ff */
[----:B------:R0:W-:Y:S01]  /*3fb0*/  @P6 STG.E.U16 desc[UR52][R2.64+0x52], R45 ;  /* 0x0000522d02006986 */ /* 0x0001e2000c101534 */
[----:B------:R-:W-:-:S02]  /*3fc0*/  ISETP.GT.AND P6, PT, R0, 0x8, P5 ;  /* 0x000000080000780c */ /* 0x000fc40002fc4270 */
[C---:B------:R-:W-:Y:S02]  /*3fd0*/  ISETP.GT.AND P5, PT, R0.reuse, RZ, P3 ;  /* 0x000000ff0000720c */ /* 0x040fe40001fa4270 */
[----:B------:R-:W-:Y:S02]  /*3fe0*/  ISETP.GT.AND P3, PT, R0, 0x8, P3 ;  /* 0x000000080000780c */ /* 0x000fe40001f64270 */
[----:B------:R-:W-:Y:S02]  /*3ff0*/  F2FP.BF16.F32.PACK_AB R48, RZ, R48 ;  /* 0x00000030ff30723e */ /* 0x000fe400000010ff */
[----:B------:R-:W-:Y:S02]  /*4000*/  F2FP.BF16.F32.PACK_AB R49, RZ, R49 ;  /* 0x00000031ff31723e */ /* 0x000fe400000010ff */
[----:B------:R-:W-:Y:S01]  /*4010*/  F2FP.BF16.F32.PACK_AB R50, RZ, R50 ;  /* 0x00000032ff32723e */ /* 0x000fe200000010ff */
[----:B0-----:R-:W-:Y:S01]  /*4020*/  @P4 IMAD.MOV.U32 R2, RZ, RZ, R6 ;  /* 0x000000ffff024224 */ /* 0x001fe200078e0006 */
[----:B------:R-:W-:Y:S01]  /*4030*/  F2FP.BF16.F32.PACK_AB R51, RZ, R51 ;  /* 0x00000033ff33723e */ /* 0x000fe200000010ff */
[----:B------:R-:W-:Y:S01]  /*4040*/  @P4 IMAD.MOV.U32 R3, RZ, RZ, R7 ;  /* 0x000000ffff034224 */ /* 0x000fe200078e0007 */
[----:B------:R-:W-:-:S02]  /*4050*/  F2FP.BF16.F32.PACK_AB R52, RZ, R52 ;  /* 0x00000034ff34723e */ /* 0x000fc400000010ff */
[----:B------:R-:W-:Y:S02]  /*4060*/  F2FP.BF16.F32.PACK_AB R53, RZ, R53 ;  /* 0x00000035ff35723e */ /* 0x000fe400000010ff */
[----:B------:R0:W-:Y:S01]  /*4070*/  @P4 STG.E.U16 desc[UR52][R2.64+0x50], R46 ;  /* 0x0000502e02004986 */ /* 0x0001e2000c101534 */
[C---:B------:R-:W-:Y:S02]  /*4080*/  ISETP.GT.AND P4, PT, R0.reuse, RZ, P2 ;  /* 0x000000ff0000720c */ /* 0x040fe40001784270 */
[----:B------:R-:W-:Y:S02]  /*4090*/  ISETP.GT.AND P2, PT, R0, 0x8, P2 ;  /* 0x000000080000780c */ /* 0x000fe40001744270 */
[----:B------:R-:W-:Y:S02]  /*40a0*/  F2FP.BF16.F32.PACK_AB R54, RZ, R54 ;  /* 0x00000036ff36723e */ /* 0x000fe400000010ff */
[----:B------:R-:W-:Y:S01]  /*40b0*/  F2FP.BF16.F32.PACK_AB R55, RZ, R55 ;  /* 0x00000037ff37723e */ /* 0x000fe200000010ff */
[----:B0-----:R-:W-:-:S02]  /*40c0*/  @P6 IMAD.MOV.U32 R2, RZ, RZ, R6 ;  /* 0x000000ffff026224 */ /* 0x001fc400078e0006 */
[----:B------:R-:W-:-:S05]  /*40d0*/  @P6 IMAD.MOV.U32 R3, RZ, RZ, R7 ;  /* 0x000000ffff036224 */ /* 0x000fca00078e0007 */
[----:B------:R0:W-:Y:S01]  /*40e0*/  @P6 STG.E.U16 desc[UR52][R2.64+0x52], R47 ;  /* 0x0000522f02006986 */ /* 0x0001e2000c101534 */
[C---:B------:R-:W-:Y:S02]  /*40f0*/  ISETP.GT.AND P6, PT, R0.reuse, RZ, P0 ;  /* 0x000000ff0000720c */ /* 0x040fe400007c4270 */
[----:B------:R-:W-:Y:S01]  /*4100*/  ISETP.GT.AND P0, PT, R0, 0x8, P0 ;  /* 0x000000080000780c */ /* 0x000fe20000704270 */
[----:B0-----:R-:W-:Y:S02]  /*4110*/  @P5 IMAD.MOV.U32 R2, RZ, RZ, R4 ;  /* 0x000000ffff025224 */ /* 0x001fe400078e0004 */
[----:B------:R-:W-:-:S05]  /*4120*/  @P5 IMAD.MOV.U32 R3, RZ, RZ, R5 ;  /* 0x000000ffff035224 */ /* 0x000fca00078e0005 */
[----:B------:R0:W-:Y:S01]  /*4130*/  @P5 STG.E.U16 desc[UR52][R2.64+0x60], R48 ;  /* 0x0000603002005986 */ /* 0x0001e2000c101534 */
[C---:B------:R-:W-:Y:S02]  /*4140*/  ISETP.GT.AND P5, PT, R0.reuse, RZ, P1 ;  /* 0x000000ff0000720c */ /* 0x040fe40000fa4270 */
[----:B------:R-:W-:Y:S01]  /*4150*/  ISETP.GT.AND P1, PT, R0, 0x8, P1 ;  /* 0x000000080000780c */ /* 0x000fe20000f24270 */
[----:B0-----:R-:W-:Y:S02]  /*4160*/  @P4 IMAD.MOV.U32 R2, RZ, RZ, R4 ;  /* 0x000000ffff024224 */ /* 0x001fe400078e0004 */
[----:B------:R-:W-:-:S05]  /*4170*/  @P4 IMAD.MOV.U32 R3, RZ, RZ, R5 ;  /* 0x000000ffff034224 */ /* 0x000fca00078e0005 */
[----:B------:R0:W-:Y:S02]  /*4180*/  @P4 STG.E.U16 desc[UR52][R2.64+0x62], R49 ;  /* 0x0000623102004986 */ /* 0x0001e4000c101534 */
        /* <DEDUP_REMOVED lines=8> */
[----:B------:R0:W-:Y:S04]  /*4210*/  @P5 STG.E.U16 desc[UR52][R2.64+0x70], R52 ;  /* 0x0000703402005986 */ /* 0x0001e8000c101534 */
[----:B------:R1:W-:Y:S01]  /*4220*/  @P6 STG.E.U16 desc[UR52][R4.64+0x72], R53 ;  /* 0x0000723504006986 */ /* 0x0003e2000c101534 */
[----:B0-----:R-:W-:Y:S02]  /*4230*/  @P1 IMAD.MOV.U32 R2, RZ, RZ, R6 ;  /* 0x000000ffff021224 */ /* 0x001fe400078e0006 */
[----:B------:R-:W-:-:S05]  /*4240*/  @P1 IMAD.MOV.U32 R3, RZ, RZ, R7 ;  /* 0x000000ffff031224 */ /* 0x000fca00078e0007 */
[----:B------:R1:W-:Y:S04]  /*4250*/  @P1 STG.E.U16 desc[UR52][R2.64+0x70], R54 ;  /* 0x0000703602001986 */ /* 0x0003e8000c101534 */
[----:B------:R1:W-:Y:S02]  /*4260*/  @P0 STG.E.U16 desc[UR52][R6.64+0x72], R55 ;  /* 0x0000723706000986 */ /* 0x0003e4000c101534 */
.L_x_93:
[----:B------:R-:W-:Y:S05]  /*4270*/  BSYNC B0 ;  /* 0x0000000000007941 */ /* 0x000fea0003800000 */
.L_x_31:
[----:B01----:R-:W-:Y:S01]  /*4280*/  IMAD.U32 R2, RZ, RZ, UR50 ;  /* 0x00000032ff027e24 */ /* 0x003fe2000f8e00ff */
[----:B------:R-:W-:Y:S01]  /*4290*/  ULDC.64 UR4, c[0x0][0x650] ;  /* 0x0001940000047ab9 */ /* 0x000fe20000000a00 */
[----:B------:R-:W-:Y:S01]  /*42a0*/  IMAD.U32 R0, RZ, RZ, UR37 ;  /* 0x00000025ff007e24 */ /* 0x000fe2000f8e00ff */
[----:B------:R0:W-:Y:S01]  /*42b0*/  SYNCS.ARRIVE.TRANS64.A1T0 RZ, [R62+UR44], RZ ;  /* 0x000000ff3eff79a7 */ /* 0x0001e2000810002c */
[----:B------:R-:W-:Y:S01]  /*42c0*/  IMAD.U32 R3, RZ, RZ, UR51 ;  /* 0x00000033ff037e24 */ /* 0x000fe2000f8e00ff */
[C---:B------:R-:W-:Y:S01]  /*42d0*/  LEA R16, P0, R2.reuse, R16, 0x1 ;  /* 0x0000001002107211 */ /* 0x040fe200078008ff */
[----:B----45:R-:W-:Y:S02]  /*42e0*/  IMAD.MOV.U32 R18, RZ, RZ, -0x1 ;  /* 0xffffffffff127424 */ /* 0x030fe400078e00ff */
[----:B------:R-:W-:Y:S01]  /*42f0*/  IMAD.MOV.U32 R19, RZ, RZ, -0x1 ;  /* 0xffffffffff137424 */ /* 0x000fe200078e00ff */
[----:B------:R-:W-:Y:S01]  /*4300*/  LEA.HI.X R17, R2, R17, R0, 0x1, P0 ;  /* 0x0000001102117211 */ /* 0x000fe200000f0c00 */
[----:B------:R-:W-:Y:S01]  /*4310*/  IMAD.MOV.U32 R2, RZ, RZ, -0x1 ;  /* 0xffffffffff027424 */ /* 0x000fe200078e00ff */
[----:B------:R-:W-:-:S02]  /*4320*/  ISETP.GE.U32.AND P0, PT, R16, UR4, PT ;  /* 0x0000000410007c0c */ /* 0x000fc4000bf06070 */
[----:B------:R-:W-:Y:S02]  /*4330*/  PRMT R0, RZ, 0x7610, R0 ;  /* 0x00007610ff007816 */ /* 0x000fe40000000000 */
[----:B------:R-:W-:-:S13]  /*4340*/  ISETP.GE.U32.AND.EX P0, PT, R17, UR5, PT, P0 ;  /* 0x0000000511007c0c */ /* 0x000fda000bf06100 */
[----:B0-----:R-:W-:Y:S05]  /*4350*/  @P0 BRA `(.L_x_94) ;  /* 0x00000004008c0947 */ /* 0x001fea0003800000 */
[----:B------:R-:W0:Y:S01]  /*4360*/  S2UR UR6, SR_CTAID.X ;  /* 0x00000000000679c3 */ /* 0x000e220000002500 */
[----:B------:R-:W-:Y:S01]  /*4370*/  ULDC.64 UR4, c[0x0][0x628] ;  /* 0x00018a0000047ab9 */ /* 0x000fe20000000a00 */
[----:B------:R-:W-:Y:S01]  /*4380*/  ULDC UR7, c[0x0][0x150] ;  /* 0x0000540000077ab9 */ /* 0x000fe20000000800 */
[----:B------:R-:W-:Y:S01]  /*4390*/  ISETP.NE.U32.AND P0, PT, RZ, UR4, PT ;  /* 0x00000004ff007c0c */ /* 0x000fe2000bf05070 */
[----:B------:R-:W-:Y:S01]  /*43a0*/  ULDC UR15, c[0x0][0x630] ;  /* 0x00018c00000f7ab9 */ /* 0x000fe20000000800 */
[C---:B------:R-:W-:Y:S01]  /*43b0*/  R2UR UR16, R16.reuse ;  /* 0x00000000101072ca */ /* 0x040fe200000e0000 */
[----:B------:R-:W-:Y:S01]  /*43c0*/  ULDC UR18, c[0x0][0x154] ;  /* 0x0000550000127ab9 */ /* 0x000fe20000000800 */
[----:B------:R-:W-:Y:S01]  /*43d0*/  ISETP.NE.AND.EX P0, PT, RZ, UR5, PT, P0 ;  /* 0x00000005ff007c0c */ /* 0x000fe2000bf05300 */
[----:B------:R-:W1:Y:S01]  /*43e0*/  S2UR UR20, SR_CTAID.Y ;  /* 0x00000000001479c3 */ /* 0x000e620000002600 */
[----:B------:R-:W-:Y:S02]  /*43f0*/  R2UR UR17, R17 ;  /* 0x00000000111172ca */ /* 0x000fe400000e0000 */
[----:B------:R-:W-:-:S02]  /*4400*/  R2UR UR12, R16 ;  /* 0x00000000100c72ca */ /* 0x000fc400000e0000 */
[----:B------:R-:W-:Y:S02]  /*4410*/  R2UR UR13, R17 ;  /* 0x00000000110d72ca */ /* 0x000fe400000e0000 */
[----:B0-----:R-:W-:-:S05]  /*4420*/  I2FP.F32.U32 R0, UR6 ;  /* 0x0000000600007c45 */ /* 0x001fca0008201000 */
[----:B------:R-:W-:-:S04]  /*4430*/  FMUL R0, R0, UR7 ;  /* 0x0000000700007c20 */ /* 0x000fc80008400000 */
[----:B------:R0:W4:Y:S01]  /*4440*/  F2I.U32.TRUNC.NTZ R2, R0 ;  /* 0x0000000000027305 */ /* 0x000122000020f000 */
[----:B-1----:R-:W-:Y:S05]  /*4450*/  @!P0 BRA `(.L_x_95) ;  /* 0x0000000000308947 */ /* 0x002fea0003800000 */
        /* <DEDUP_REMOVED lines=12> */
.L_x_95:
[----:B------:R-:W-:Y:S01]  /*4520*/  USHF.R.U64 UR12, UR12, UR15, UR13 ;  /* 0x0000000f0c0c7299 */ /* 0x000fe2000800120d */
[----:B0-----:R-:W-:Y:S01]  /*4530*/  I2FP.F32.U32 R0, UR20 ;  /* 0x0000001400007c45 */ /* 0x001fe20008201000 */
[----:B------:R-:W-:Y:S02]  /*4540*/  USHF.R.U32.HI UR4, URZ, UR15, UR13 ;  /* 0x0000000f3f047299 */ /* 0x000fe4000801160d */
[----:B------:R-:W-:Y:S02]  /*4550*/  UIADD3 UR7, UP0, URZ, -UR12, URZ ;  /* 0x8000000c3f077290 */ /* 0x000fe4000ff1e03f */
[----:B------:R-:W-:Y:S01]  /*4560*/  FMUL R0, R0, UR18 ;  /* 0x0000001200007c20 */ /* 0x000fe20008400000 */
[----:B------:R-:W-:Y:S01]  /*4570*/  ULDC.64 UR10, c[0x0][0x620] ;  /* 0x00018800000a7ab9 */ /* 0x000fe20000000a00 */
[----:B------:R-:W-:Y:S01]  /*4580*/  UIADD3.X UR4, URZ, ~UR4, URZ, UP0, !UPT ;  /* 0x800000043f047290 */ /* 0x000fe200087fe43f */
[----:B------:R-:W-:Y:S01]  /*4590*/  UMOV UR8, UR16 ;  /* 0x0000001000087c82 */ /* 0x000fe20008000000 */
[----:B------:R-:W-:-:S02]  /*45a0*/  UMOV UR9, UR17 ;  /* 0x0000001100097c82 */ /* 0x000fc40008000000 */
[----:B------:R-:W0:Y:S01]  /*45b0*/  F2I.U32.TRUNC.NTZ R0, R0 ;  /* 0x0000000000007305 */ /* 0x000e22000020f000 */
[----:B------:R-:W-:Y:S01]  /*45c0*/  UIMAD UR4, UR4, UR10, URZ ;  /* 0x0000000a040472a4 */ /* 0x000fe2000f8e023f */
[----:B----4-:R-:W-:Y:S01]  /*45d0*/  R2UR UR17, R2 ;  /* 0x00000000021172ca */ /* 0x010fe200000e0000 */
        /* <DEDUP_REMOVED lines=9> */
[----:B------:R-:W-:Y:S01]  /*4670*/  USHF.R.U64 UR15, UR8, UR10, UR7 ;  /* 0x0000000a080f7299 */ /* 0x000fe20008001207 */
[----:B0-----:R-:W-:Y:S01]  /*4680*/  R2UR UR11, R0 ;  /* 0x00000000000b72ca */ /* 0x001fe200000e0000 */
[----:B------:R-:W-:Y:S01]  /*4690*/  USHF.R.U32.HI UR7, URZ, UR10, UR7 ;  /* 0x0000000a3f077299 */ /* 0x000fe20008011607 */
[----:B------:R-:W-:Y:S01]  /*46a0*/  ISETP.NE.AND.EX P0, PT, RZ, UR5, PT, P0 ;  /* 0x00000005ff007c0c */ /* 0x000fe2000bf05300 */
[----:B------:R-:W-:Y:S01]  /*46b0*/  ULDC UR22, c[0x0][0x608] ;  /* 0x0001820000167ab9 */ /* 0x000fe20000000800 */
[----:B------:R-:W-:-:S02]  /*46c0*/  UIADD3 UR8, -UR17, URZ, URZ ;  /* 0x0000003f11087290 */ /* 0x000fc4000fffe13f */
[----:B------:R-:W-:Y:S02]  /*46d0*/  USHF.R.U64 UR18, UR15, UR22, UR7 ;  /* 0x000000160f127299 */ /* 0x000fe40008001207 */
[----:B------:R-:W-:Y:S01]  /*46e0*/  USHF.R.U32.HI UR7, URZ, UR22, UR7 ;  /* 0x000000163f077299 */ /* 0x000fe20008011607 */
[----:B------:R-:W-:Y:S01]  /*46f0*/  UMOV UR16, 0x1 ;  /* 0x0000000100107882 */ /* 0x000fe20000000000 */
[----:B------:R-:W-:Y:S02]  /*4700*/  ULDC UR21, c[0x0][0x144] ;  /* 0x0000510000157ab9 */ /* 0x000fe40000000800 */
[----:B------:R-:W-:Y:S01]  /*4710*/  USHF.R.U64 UR17, UR18, UR23, UR7 ;  /* 0x0000001712117299 */ /* 0x000fe20008001207 */
[----:B------:R-:W-:Y:S01]  /*4720*/  ULDC UR13, c[0x0][0x600] ;  /* 0x00018000000d7ab9 */ /* 0x000fe20000000800 */
[----:B------:R-:W-:Y:S02]  /*4730*/  UIADD3 UR22, -UR11, URZ, URZ ;  /* 0x0000003f0b167290 */ /* 0x000fe4000fffe13f */
[----:B------:R-:W-:-:S02]  /*4740*/  USHF.L.U32 UR16, UR16, UR23, URZ ;  /* 0x0000001710107299 */ /* 0x000fc4000800063f */
[----:B------:R-:W-:Y:S02]  /*4750*/  USHF.R.U32.HI UR11, URZ, UR23, UR7 ;  /* 0x000000173f0b7299 */ /* 0x000fe40008011607 */
[----:B------:R-:W-:Y:S02]  /*4760*/  UIADD3 UR14, UR13, -0x1, URZ ;  /* 0xffffffff0d0e7890 */ /* 0x000fe4000fffe03f */
[----:B------:R-:W-:Y:S02]  /*4770*/  ULOP3.LUT UR19, URZ, UR19, URZ, 0x33, !UPT ;  /* 0x000000133f137292 */ /* 0x000fe4000f8e333f */
        /* <DEDUP_REMOVED lines=16> */
.L_x_96:
[----:B------:R-:W-:Y:S01]  /*4880*/  UISETP.NE.AND UP0, UPT, UR38, URZ, UPT ;  /* 0x0000003f2600728c */ /* 0x000fe2000bf05270 */
[----:B------:R-:W-:Y:S01]  /*4890*/  IMAD.MOV.U32 R0, RZ, RZ, 0x1 ;  /* 0x00000001ff007424 */ /* 0x000fe200078e00ff */
[----:B------:R-:W-:Y:S01]  /*48a0*/  USHF.R.U64 UR4, UR10, UR24, UR11 ;  /* 0x000000180a047299 */ /* 0x000fe2000800120b */
[----:B------:R-:W-:Y:S01]  /*48b0*/  IMAD.U32 R19, RZ, RZ, UR12 ;  /* 0x0000000cff137e24 */ /* 0x000fe2000f8e00ff */
[----:B------:R-:W-:Y:S02]  /*48c0*/  ULOP3.LUT UR19, UR18, UR19, URZ, 0xc0, !UPT ;  /* 0x0000001312137292 */ /* 0x000fe4000f8ec03f */
[----:B------:R-:W-:Y:S02]  /*48d0*/  UIADD3 UR5, -UR4, URZ, URZ ;  /* 0x0000003f04057290 */ /* 0x000fe4000fffe13f */
[----:B------:R-:W-:Y:S02]  /*48e0*/  ULOP3.LUT UR14, UR15, UR14, URZ, 0xc0, !UPT ;  /* 0x0000000e0f0e7292 */ /* 0x000fe4000f8ec03f */
[----:B------:R-:W-:-:S02]  /*48f0*/  UIMAD UR4, UR16, UR4, UR19 ;  /* 0x00000004100472a4 */ /* 0x000fc4000f8e0213 */
        /* <DEDUP_REMOVED lines=9> */
.L_x_94:
[----:B------:R-:W-:Y:S02]  /*4990*/  LOP3.LUT P0, RZ, R0, 0xff, RZ, 0xc0, !PT ;  /* 0x000000ff00ff7812 */ /* 0x000fe4000780c0ff */
[----:B------:R-:W-:-:S11]  /*49a0*/  LOP3.LUT R68, R68, 0x1, RZ, 0x3c, !PT ;  /* 0x0000000144447812 */ /* 0x000fd600078e3cff */
[----:B------:R-:W-:Y:S05]  /*49b0*/  @P0 BRA `(.L_x_97) ;  /* 0xffffffcc00040947 */ /* 0x000fea000383ffff */
[----:B------:R-:W-:Y:S05]  /*49c0*/  EXIT ;  /* 0x000000000000794d */ /* 0x000fea0003800000 */
.L_x_12:
[----:B------:R-:W-:-:S08]  /*49d0*/  ISETP.NE.AND P0, PT, RZ, UR8, PT ;  /* 0x00000008ff007c0c */ /* 0x000fd0000bf05270 */
[----:B-----5:R-:W0:-:S00]  /*49e0*/  USETMAXREG.DEALLOC.CTAPOOL 0x28 ;  /* 0x00000028000079c8 */ /* 0x020e0000080e0500 */
[----:B------:R-:W-:Y:S05]  /*49f0*/  @P0 EXIT ;  /* 0x000000000000094d */ /* 0x000fea0003800000 */
[----:B0-----:R-:W-:Y:S01]  /*4a00*/  LOP3.LUT P0, RZ, R5, 0xff, RZ, 0xc0, !PT ;  /* 0x000000ff05ff7812 */ /* 0x001fe2000780c0ff */
[----:B------:R-:W-:Y:S02]  /*4a10*/  IMAD.MOV.U32 R8, RZ, RZ, 0x1 ;  /* 0x00000001ff087424 */ /* 0x000fe400078e00ff */
[----:B------:R-:W-:-:S10]  /*4a20*/  IMAD.MOV.U32 R0, RZ, RZ, RZ ;  /* 0x000000ffff007224 */ /* 0x000fd400078e00ff */
[----:B------:R-:W-:Y:S05]  /*4a30*/  @!P0 BRA `(.L_x_98) ;  /* 0x0000000c00088947 */ /* 0x000fea0003800000 */
[----:B------:R-:W-:Y:S01]  /*4a40*/  LOP3.LUT P0, RZ, R4, 0x1f, RZ, 0xc0, !PT ;  /* 0x0000001f04ff7812 */ /* 0x000fe2000780c0ff */
[----:B------:R-:W-:Y:S01]  /*4a50*/  ULDC UR5, c[0x0][0x658] ;  /* 0x0001960000057ab9 */ /* 0x000fe20000000800 */
[----:B------:R-:W-:Y:S01]  /*4a60*/  UMOV UR6, 0xffffffff ;  /* 0xffffffff00067882 */ /* 0x000fe20000000000 */
[----:B------:R-:W-:Y:S01]  /*4a70*/  BSSY B0, `(.L_x_98) ;  /* 0x00000be000007945 */ /* 0x000fe20003800000 */
[----:B------:R-:W-:Y:S01]  /*4a80*/  USHF.L.U32 UR6, UR6, UR5, URZ ;  /* 0x0000000506067299 */ /* 0x000fe2000800063f */
[C---:B------:R-:W-:Y:S01]  /*4a90*/  ISETP.NE.AND P3, PT, R3.reuse, RZ, PT ;  /* 0x000000ff0300720c */ /* 0x040fe20003f65270 */
[----:B------:R-:W-:Y:S01]  /*4aa0*/  IMAD.MOV.U32 R9, RZ, RZ, 0x1 ;  /* 0x00000001ff097424 */ /* 0x000fe200078e00ff */
[----:B------:R-:W-:Y:S01]  /*4ab0*/  ISETP.NE.OR P0, PT, R3, RZ, !P0 ;  /* 0x000000ff0300720c */ /* 0x000fe20004705670 */
[----:B------:R-:W-:Y:S01]  /*4ac0*/  IMAD.MOV.U32 R8, RZ, RZ, 0x1 ;  /* 0x00000001ff087424 */ /* 0x000fe200078e00ff */
[----:B------:R-:W-:Y:S01]  /*4ad0*/  ULDC UR4, c[0x0][0x600] ;  /* 0x0001800000047ab9 */ /* 0x000fe20000000800 */
[----:B------:R-:W-:Y:S01]  /*4ae0*/  IMAD.MOV.U32 R0, RZ, RZ, RZ ;  /* 0x000000ffff007224 */ /* 0x000fe200078e00ff */
[----:B------:R-:W-:Y:S01]  /*4af0*/  UMOV UR7, 0x1 ;  /* 0x0000000100077882 */ /* 0x000fe20000000000 */
[----:B------:R-:W-:-:S02]  /*4b00*/  UIADD3 UR21, UR39, 0x1, URZ ;  /* 0x0000000127157890 */ /* 0x000fc4000fffe03f */
[----:B------:R-:W-:Y:S02]  /*4b10*/  ULOP3.LUT UR20, UR36, 0x2, URZ, 0xfc, !UPT ;  /* 0x0000000224147892 */ /* 0x000fe4000f8efc3f */
[----:B------:R-:W-:Y:S02]  /*4b20*/  UIADD3 UR4, UR4, -0x1, URZ ;  /* 0xffffffff04047890 */ /* 0x000fe4000fffe03f */
[----:B------:R-:W-:Y:S02]  /*4b30*/  USHF.L.U32 UR5, UR7, UR5, URZ ;  /* 0x0000000507057299 */ /* 0x000fe4000800063f */
[----:B------:R-:W-:Y:S01]  /*4b40*/  ULOP3.LUT UR6, URZ, UR6, URZ, 0x33, !UPT ;  /* 0x000000063f067292 */ /* 0x000fe2000f8e333f */
[----:B------:R-:W-:-:S11]  /*4b50*/  ULDC.64 UR18, c[0x0][0x198] ;  /* 0x0000660000127ab9 */ /* 0x000fd60000000a00 */
.L_x_110:
[----:B------:R-:W-:-:S03]  /*4b60*/  UMOV UR7, 0xffffffff ;  /* 0xffffffff00077882 */ /* 0x000fc60000000000 */
[----:B------:R-:W-:Y:S05]  /*4b70*/  BRA.DIV UR7, `(.L_x_99) ;  /* 0x0000000e07d07947 */ /* 0x000fea000b800000 */
[----:B------:R-:W-:-:S13]  /*4b80*/  ELECT P6, URZ, PT ;  /* 0x00000000003f782f */ /* 0x000fda00038c0000 */
.L_x_123:
[----:B------:R-:W0:Y:S01]  /*4b90*/  LDC R3, c[0x0][0x28c] ;  /* 0x0000a300ff037b82 */ /* 0x000e220000000800 */
[----:B------:R-:W-:Y:S01]  /*4ba0*/  BSSY B1, `(.L_x_100) ;  /* 0x0000035000017945 */ /* 0x000fe20003800000 */
[----:B0-----:R-:W-:-:S13]  /*4bb0*/  ISETP.LT.OR P6, PT, R3, 0x1, !P6 ;  /* 0x000000010300780c */ /* 0x001fda00077c1670 */
[----:B------:R-:W-:Y:S05]  /*4bc0*/  @P6 BRA `(.L_x_101) ;  /* 0x0000000000c86947 */ /* 0x000fea0003800000 */
[----:B------:R-:W-:Y:S02]  /*4bd0*/  IMAD.SHL.U32 R6, R2, 0x40, RZ ;  /* 0x0000004002067824 */ /* 0x000fe400078e00ff */
[----:B------:R-:W-:Y:S02]  /*4be0*/  IMAD.SHL.U32 R18, R18, 0x40, RZ ;  /* 0x0000004012127824 */ /* 0x000fe400078e00ff */
[----:B------:R-:W-:Y:S02]  /*4bf0*/  IMAD.MOV.U32 R11, RZ, RZ, RZ ;  /* 0x000000ffff0b7224 */ /* 0x000fe400078e00ff */
[----:B------:R-:W-:Y:S02]  /*4c00*/  IMAD.U32 R12, RZ, RZ, UR21 ;  /* 0x00000015ff0c7e24 */ /* 0x000fe4000f8e00ff */
[----:B------:R-:W-:Y:S02]  /*4c10*/  IMAD.MOV.U32 R2, RZ, RZ, R8 ;  /* 0x000000ffff027224 */ /* 0x000fe400078e0008 */
[----:B------:R-:W-:-:S07]  /*4c20*/  IMAD.MOV.U32 R3, RZ, RZ, R0 ;  /* 0x000000ffff037224 */ /* 0x000fce00078e0000 */
.L_x_105:
[----:B------:R-:W0:Y:S01]  /*4c30*/  S2R R5, SR_CgaCtaId ;  /* 0x0000000000057919 */ /* 0x000e220000008800 */
[----:B-1----:R-:W-:-:S04]  /*4c40*/  MOV R4, 0x400 ;  /* 0x0000040000047802 */ /* 0x002fc80000000f00 */
[----:B0-----:R-:W-:Y:S02]  /*4c50*/  LEA R10, R5, R4, 0x18 ;  /* 0x00000004050a7211 */ /* 0x001fe400078ec0ff */
[----:B------:R-:W-:Y:S01]  /*4c60*/  SHF.L.U32 R4, R2, 0x1f, RZ ;  /* 0x0000001f02047819 */ /* 0x000fe200000006ff */
[----:B------:R-:W0:Y:S02]  /*4c70*/  @!P3 LDC R5, c[0x0][0x500] ;  /* 0x00014000ff05bb82 */ /* 0x000e240000000800 */
[----:B------:R-:W-:-:S04]  /*4c80*/  IMAD R7, R3, 0x8, R10 ;  /* 0x0000000803077824 */ /* 0x000fc800078e020a */
[----:B------:R-:W1:Y:S02]  /*4c90*/  SYNCS.PHASECHK.TRANS64.TRYWAIT P1, [R7+URZ+0x20], R4 ;  /* 0x00002004070075a7 */ /* 0x000e64000802017f */
[----:B-1----:R-:W-:Y:S05]  /*4ca0*/  @!P1 BRA `(.L_x_102) ;  /* 0x0000000c00a49947 */ /* 0x002fea0003800000 */
.L_x_124:
[----:B------:R-:W-:Y:S01]  /*4cb0*/  UPRMT UR7, UR20, 0x9910, URZ ;  /* 0x0000991014077896 */ /* 0x000fe2000800003f */
[----:B0-----:R0:W-:Y:S03]  /*4cc0*/  @!P3 SYNCS.ARRIVE.TRANS64 RZ, [R7+URZ], R5 ;  /* 0x0000000507ffb9a7 */ /* 0x0011e6000800003f */
[----:B------:R-:W-:-:S06]  /*4cd0*/  UISETP.NE.AND UP0, UPT, UR7, 0x2, UPT ;  /* 0x000000020700788c */ /* 0x000fcc000bf05270 */
[----:B------:R-:W-:-:S13]  /*4ce0*/  PLOP3.LUT P1, PT, PT, PT, UP0, 0x80, 0x0 ;  /* 0x000000000000781c */ /* 0x000fda0003f2f008 */
[----:B0-----:R-:W-:Y:S05]  /*4cf0*/  @P1 BRA `(.L_x_103) ;  /* 0x0000000000041947 */ /* 0x001fea0003800000 */
[----:B------:R-:W-:Y:S01]  /*4d00*/  BPT.TRAP 0x1 ;  /* 0x000000040000795c */ /* 0x000fe20000300000 */
.L_x_103:
[----:B------:R-:W-:Y:S05]  /*4d10*/  @P0 BRA `(.L_x_104) ;  /* 0x0000000000040947 */ /* 0x000fea0003800000 */
[----:B------:R-:W-:Y:S01]  /*4d20*/  BPT.TRAP 0x1 ;  /* 0x000000040000795c */ /* 0x000fe20000300000 */
.L_x_104:
[----:B------:R-:W-:Y:S01]  /*4d30*/  IMAD R10, R3, 0x1000, R10 ;  /* 0x00001000030a7824 */ /* 0x000fe200078e020a */
[----:B------:R-:W-:Y:S01]  /*4d40*/  R2UR UR9, R7 ;  /* 0x00000000070972ca */ /* 0x000fe200000e0000 */
[----:B------:R-:W-:Y:S01]  /*4d50*/  VIADD R12, R12, 0xffffffff ;  /* 0xffffffff0c0c7836 */ /* 0x000fe20000000000 */
[----:B------:R-:W-:Y:S01]  /*4d60*/  UIADD3 UR14, UP0, UR18, 0xf0, URZ ;  /* 0x000000f0120e7890 */ /* 0x000fe2000ff1e03f */
[----:B------:R-:W-:Y:S01]  /*4d70*/  R2UR UR11, R18 ;  /* 0x00000000120b72ca */ /* 0x000fe200000e0000 */
[----:B------:R-:W-:Y:S01]  /*4d80*/  UIADD3 UR22, UP1, UR18, 0x1f0, URZ ;  /* 0x000001f012167890 */ /* 0x000fe2000ff3e03f */
[----:B------:R-:W-:Y:S01]  /*4d90*/  R2UR UR7, R10 ;  /* 0x000000000a0772ca */ /* 0x000fe200000e0000 */
[----:B------:R-:W-:Y:S01]  /*4da0*/  UIADD3.X UR15, URZ, UR19, URZ, UP0, !UPT ;  /* 0x000000133f0f7290 */ /* 0x000fe200087fe43f */
[----:B------:R-:W-:Y:S01]  /*4db0*/  R2UR UR10, R11 ;  /* 0x000000000b0a72ca */ /* 0x000fe200000e0000 */
[----:B------:R-:W-:Y:S01]  /*4dc0*/  VIADD R3, R3, 0x1 ;  /* 0x0000000103037836 */ /* 0x000fe20000000000 */
[----:B------:R-:W-:Y:S01]  /*4dd0*/  R2UR UR12, R19 ;  /* 0x00000000130c72ca */ /* 0x000fe200000e0000 */
[----:B------:R-:W-:Y:S01]  /*4de0*/  UIADD3.X UR23, URZ, UR19, URZ, UP1, !UPT ;  /* 0x000000133f177290 */ /* 0x000fe20008ffe43f */
[----:B------:R-:W-:Y:S01]  /*4df0*/  R2UR UR13, R6 ;  /* 0x00000000060d72ca */ /* 0x000fe200000e0000 */
[----:B------:R-:W-:Y:S01]  /*4e00*/  UMOV UR16, 0x0 ;  /* 0x0000000000107882 */ /* 0x000fe20000000000 */
[----:B------:R-:W-:Y:S01]  /*4e10*/  ISETP.GT.AND P2, PT, R12, 0x1, PT ;  /* 0x000000010c00780c */ /* 0x000fe20003f44270 */
[----:B------:R-:W-:Y:S01]  /*4e20*/  UMOV UR17, 0x10000000 ;  /* 0x1000000000117882 */ /* 0x000fe20000000000 */
[----:B------:R-:W-:Y:S01]  /*4e30*/  ISETP.NE.AND P1, PT, R3, 0x4, PT ;  /* 0x000000040300780c */ /* 0x000fe20003f25270 */
[----:B------:R-:W-:-:S02]  /*4e40*/  VIADD R11, R11, 0x20 ;  /* 0x000000200b0b7836 */ /* 0x000fc40000000000 */
[----:B------:R-:W-:Y:S01]  /*4e50*/  UIADD3 UR8, UR7, 0x180, URZ ;  /* 0x0000018007087890 */ /* 0x000fe2000fffe03f */
[----:B------:R-:W-:Y:S01]  /*4e60*/  SEL R5, RZ, 0x1, P1 ;  /* 0x00000001ff057807 */ /* 0x000fe20000800000 */
[----:B------:R-:W-:Y:S01]  /*4e70*/  UIADD3 UR7, UR7, 0x4180, URZ ;  /* 0x0000418007077890 */ /* 0x000fe2000fffe03f */
[----:B------:R-:W-:Y:S02]  /*4e80*/  SEL R3, R3, RZ, P1 ;  /* 0x000000ff03037207 */ /* 0x000fe40000800000 */
[----:B------:R-:W-:-:S04]  /*4e90*/  LOP3.LUT R2, R2, R5, RZ, 0x3c, !PT ;  /* 0x0000000502027212 */ /* 0x000fc800078e3cff */
[----:B------:R0:W-:Y:S02]  /*4ea0*/  UTMALDG.3D [UR8], [UR14], desc[UR16] ;  /* 0x000010080e0075b4 */ /* 0x0001e40008011000 */
[----:B0-----:R-:W-:Y:S01]  /*4eb0*/  UMOV UR8, UR7 ;  /* 0x0000000700087c82 */ /* 0x001fe20008000000 */
[----:B------:R-:W-:Y:S02]  /*4ec0*/  UMOV UR11, UR13 ;  /* 0x0000000d000b7c82 */ /* 0x000fe40008000000 */
[----:B------:R0:W-:Y:S02]  /*4ed0*/  UTMALDG.3D [UR8], [UR22], desc[UR16] ;  /* 0x00001008160075b4 */ /* 0x0001e40008011000 */
[----:B0-----:R-:W-:Y:S05]  /*4ee0*/  @P2 BRA `(.L_x_105) ;  /* 0xfffffffc00502947 */ /* 0x001fea000383ffff */
.L_x_101:
[----:B------:R-:W-:Y:S05]  /*4ef0*/  BSYNC B1 ;  /* 0x0000000000017941 */ /* 0x000fea0003800000 */
.L_x_100:
[----:B------:R-:W-:Y:S01]  /*4f00*/  LOP3.LUT P4, RZ, R9, 0xff, RZ, 0xc0, !PT ;  /* 0x000000ff09ff7812 */ /* 0x000fe2000788c0ff */
[----:B------:R-:W-:Y:S01]  /*4f10*/  VIADD R0, R0, UR39 ;  /* 0x0000002700007c36 */ /* 0x000fe20008000000 */
[----:B------:R-:W-:Y:S01]  /*4f20*/  ULDC.64 UR8, c[0x0][0x650] ;  /* 0x0001940000087ab9 */ /* 0x000fe20000000a00 */
[----:B------:R-:W-:Y:S01]  /*4f30*/  BSSY B1, `(.L_x_106) ;  /* 0x000006f000017945 */ /* 0x000fe20003800000 */
[----:B------:R-:W-:Y:S01]  /*4f40*/  IMAD.MOV.U32 R18, RZ, RZ, -0x1 ;  /* 0xffffffffff127424 */ /* 0x000fe200078e00ff */
[----:B------:R-:W-:Y:S01]  /*4f50*/  PRMT R9, RZ, 0x7610, R9 ;  /* 0x00007610ff097816 */ /* 0x000fe20000000009 */
[----:B------:R-:W-:Y:S01]  /*4f60*/  IMAD.MOV.U32 R19, RZ, RZ, -0x1 ;  /* 0xffffffffff137424 */ /* 0x000fe200078e00ff */
[C---:B------:R-:W-:Y:S02]  /*4f70*/  ISETP.GT.U32.AND P1, PT, R0.reuse, 0x3, PT ;  /* 0x000000030000780c */ /* 0x040fe40003f24070 */
[----:B------:R-:W-:Y:S02]  /*4f80*/  SHF.R.U32.HI R2, RZ, 0x2, R0 ;  /* 0x00000002ff027819 */ /* 0x000fe40000011600 */
[----:B------:R-:W-:-:S02]  /*4f90*/  LOP3.LUT R0, R0, 0x3, RZ, 0xc0, !PT ;  /* 0x0000000300007812 */ /* 0x000fc400078ec0ff */
[----:B-1----:R-:W0:Y:S01]  /*4fa0*/  @P4 S2R R4, SR_CgaCtaId ;  /* 0x0000000000044919 */ /* 0x002e220000008800 */
[----:B------:R-:W-:Y:S02]  /*4fb0*/  @P4 MOV R3, 0x400 ;  /* 0x0000040000034802 */ /* 0x000fe40000000f00 */
[----:B------:R-:W-:-:S04]  /*4fc0*/  LOP3.LUT R2, R2, 0x1, RZ, 0xc0, !PT ;  /* 0x0000000102027812 */ /* 0x000fc800078ec0ff */
[----:B------:R-:W-:Y:S02]  /*4fd0*/  ISETP.NE.U32.AND P2, PT, R2, 0x1, PT ;  /* 0x000000010200780c */ /* 0x000fe40003f45070 */
[----:B0-----:R-:W-:Y:S01]  /*4fe0*/  @P4 LEA R3, R4, R3, 0x18 ;  /* 0x0000000304034211 */ /* 0x001fe200078ec0ff */
[----:B------:R-:W-:-:S03]  /*4ff0*/  IMAD.U32 R4, RZ, RZ, UR39 ;  /* 0x00000027ff047e24 */ /* 0x000fc6000f8e00ff */
[----:B------:R0:W-:Y:S01]  /*5000*/  @P4 SYNCS.ARRIVE.TRANS64.A1T0 RZ, [R3+URZ+0x78], RZ ;  /* 0x000078ff03ff49a7 */ /* 0x0001e2000810003f */
[----:B------:R-:W-:Y:S02]  /*5010*/  IADD3 R16, P4, R16, UR50, RZ ;  /* 0x0000003210107c10 */ /* 0x000fe4000ff9e0ff */
[----:B------:R-:W-:Y:S02]  /*5020*/  ISETP.LT.U32.AND P1, PT, R4, 0x4, P1 ;  /* 0x000000040400780c */ /* 0x000fe40000f21070 */
[----:B------:R-:W-:Y:S02]  /*5030*/  IADD3.X R17, R17, UR37, RZ, P4, !PT ;  /* 0x0000002511117c10 */ /* 0x000fe4000a7fe4ff */
[----:B------:R-:W-:Y:S02]  /*5040*/  ISETP.GE.U32.AND P4, PT, R16, UR8, PT ;  /* 0x0000000810007c0c */ /* 0x000fe4000bf86070 */
[----:B0-----:R-:W-:Y:S02]  /*5050*/  SEL R3, RZ, 0x1, !P1 ;  /* 0x00000001ff037807 */ /* 0x001fe40004800000 */
[----:B------:R-:W-:-:S02]  /*5060*/  ISETP.GE.U32.AND.EX P1, PT, R17, UR9, PT, P4 ;  /* 0x0000000911007c0c */ /* 0x000fc4000bf26140 */
[----:B------:R-:W-:-:S04]  /*5070*/  ISETP.GT.U32.AND P2, PT, R4, 0x3, !P2 ;  /* 0x000000030400780c */ /* 0x000fc80005744070 */
[----:B------:R-:W-:-:S04]  /*5080*/  SEL R2, RZ, 0x1, !P2 ;  /* 0x00000001ff027807 */ /* 0x000fc80005000000 */
[--C-:B------:R-:W-:Y:S01]  /*5090*/  LOP3.LUT R8, R2, R8, R3.reuse, 0x96, !PT ;  /* 0x0000000802087212 */ /* 0x100fe200078e9603 */
[----:B------:R-:W-:Y:S01]  /*50a0*/  IMAD.MOV.U32 R2, RZ, RZ, -0x1 ;  /* 0xffffffffff027424 */ /* 0x000fe200078e00ff */
[----:B------:R-:W-:Y:S01]  /*50b0*/  PRMT R3, RZ, 0x7610, R3 ;  /* 0x00007610ff037816 */ /* 0x000fe20000000003 */
[----:B------:R-:W-:Y:S06]  /*50c0*/  @P1 BRA `(.L_x_107) ;  /* 0x0000000400541947 */ /* 0x000fec0003800000 */
[----:B------:R-:W0:Y:S01]  /*50d0*/  S2UR UR7, SR_CTAID.X ;  /* 0x00000000000779c3 */ /* 0x000e220000002500 */
[----:B------:R-:W-:Y:S01]  /*50e0*/  ULDC.64 UR8, c[0x0][0x628] ;  /* 0x00018a0000087ab9 */ /* 0x000fe20000000a00 */
[----:B------:R-:W-:Y:S01]  /*50f0*/  ULDC UR10, c[0x0][0x150] ;  /* 0x00005400000a7ab9 */ /* 0x000fe20000000800 */
[----:B------:R-:W-:Y:S01]  /*5100*/  ISETP.NE.U32.AND P1, PT, RZ, UR8, PT ;  /* 0x00000008ff007c0c */ /* 0x000fe2000bf25070 */
[----:B------:R-:W-:Y:S01]  /*5110*/  ULDC UR11, c[0x0][0x630] ;  /* 0x00018c00000b7ab9 */ /* 0x000fe20000000800 */
[----:B------:R-:W-:Y:S01]  /*5120*/  ULDC UR13, c[0x0][0x154] ;  /* 0x00005500000d7ab9 */ /* 0x000fe20000000800 */
[----:B------:R-:W-:Y:S01]  /*5130*/  IMAD.MOV.U32 R2, RZ, RZ, R16 ;  /* 0x000000ffff027224 */ /* 0x000fe200078e0010 */
[----:B------:R-:W-:Y:S01]  /*5140*/  ISETP.NE.AND.EX P1, PT, RZ, UR9, PT, P1 ;  /* 0x00000009ff007c0c */ /* 0x000fe2000bf25310 */
[----:B------:R-:W1:Y:S01]  /*5150*/  S2UR UR12, SR_CTAID.Y ;  /* 0x00000000000c79c3 */ /* 0x000e620000002600 */
[----:B0-----:R-:W-:-:S05]  /*5160*/  I2FP.F32.U32 R3, UR7 ;  /* 0x0000000700037c45 */ /* 0x001fca0008201000 */
[----:B------:R-:W-:Y:S01]  /*5170*/  FMUL R10, R3, UR10 ;  /* 0x0000000a030a7c20 */ /* 0x000fe20008400000 */
[----:B------:R-:W-:-:S05]  /*5180*/  IMAD.MOV.U32 R3, RZ, RZ, R17 ;  /* 0x000000ffff037224 */ /* 0x000fca00078e0011 */
[----:B------:R-:W-:Y:S05]  /*5190*/  @!P1 BRA `(.L_x_108) ;  /* 0x0000000000289947 */ /* 0x000fea0003800000 */
[----:B------:R-:W-:Y:S02]  /*51a0*/  ULDC UR10, c[0x0][0x634] ;  /* 0x00018d00000a7ab9 */ /* 0x000fe40000000800 */
[----:B------:R-:W-:-:S05]  /*51b0*/  IADD3 R7, P1, R16, UR10, RZ ;  /* 0x0000000a10077c10 */ /* 0x000fca000ff3e0ff */
[----:B------:R-:W-:-:S04]  /*51c0*/  IMAD.X R11, RZ, RZ, R17, P1 ;  /* 0x000000ffff0b7224 */ /* 0x000fc800008e0611 */
[----:B------:R-:W-:-:S04]  /*51d0*/  IMAD.WIDE.U32 R4, R11, UR8, RZ ;  /* 0x000000080b047c25 */ /* 0x000fc8000f8e00ff */
[----:B------:R-:W-:-:S04]  /*51e0*/  IMAD.WIDE.U32 R4, P1, R7, UR9, R4 ;  /* 0x0000000907047c25 */ /* 0x000fc8000f820004 */
[----:B------:R-:W-:-:S04]  /*51f0*/  IMAD.WIDE.U32 R6, R7, UR8, RZ ;  /* 0x0000000807067c25 */ /* 0x000fc8000f8e00ff */
[----:B------:R-:W-:Y:S01]  /*5200*/  IMAD.X R3, RZ, RZ, RZ, P1 ;  /* 0x000000ffff037224 */ /* 0x000fe200008e06ff */
[----:B------:R-:W-:Y:S01]  /*5210*/  IADD3 RZ, P1, R7, R4, RZ ;  /* 0x0000000407ff7210 */ /* 0x000fe20007f3e0ff */
[----:B------:R-:W-:-:S04]  /*5220*/  IMAD.MOV.U32 R2, RZ, RZ, R5 ;  /* 0x000000ffff027224 */ /* 0x000fc800078e0005 */
[----:B------:R-:W-:-:S08]  /*5230*/  IMAD.WIDE.U32.X R2, R11, UR9, R2, P1 ;  /* 0x000000090b027c25 */ /* 0x000fd000088e0402 */
.L_x_108:
[--C-:B------:R-:W-:Y:S01]  /*5240*/  SHF.R.U64 R19, R2, UR11, R3.reuse ;  /* 0x0000000b02137c19 */ /* 0x100fe20008001203 */
[----:B------:R-:W0:Y:S01]  /*5250*/  F2I.U32.TRUNC.NTZ R10, R10 ;  /* 0x0000000a000a7305 */ /* 0x000e22000020f000 */
[----:B------:R-:W-:Y:S01]  /*5260*/  SHF.R.U32.HI R2, RZ, UR11, R3 ;  /* 0x0000000bff027c19 */ /* 0x000fe20008011603 */
[----:B------:R-:W-:Y:S01]  /*5270*/  ULDC.64 UR8, c[0x0][0x620] ;  /* 0x0001880000087ab9 */ /* 0x000fe20000000a00 */
[----:B------:R-:W-:Y:S01]  /*5280*/  IADD3 R5, P1, RZ, -R19, RZ ;  /* 0x80000013ff057210 */ /* 0x000fe20007f3e0ff */
[----:B------:R-:W-:Y:S01]  /*5290*/  ULDC.64 UR14, c[0x0][0x640] ;  /* 0x00019000000e7ab9 */ /* 0x000fe20000000a00 */
[----:B-1----:R-:W-:Y:S01]  /*52a0*/  I2FP.F32.U32 R4, UR12 ;  /* 0x0000000c00047c45 */ /* 0x002fe20008201000 */
[----:B------:R-:W1:Y:S01]  /*52b0*/  LDC R15, c[0x0][0x610] ;  /* 0x00018400ff0f7b82 */ /* 0x000e620000000800 */
[----:B------:R-:W-:Y:S01]  /*52c0*/  ULDC UR11, c[0x0][0x658] ;  /* 0x00019600000b7ab9 */ /* 0x000fe20000000800 */
[----:B------:R-:W-:Y:S01]  /*52d0*/  IMAD.X R2, RZ, RZ, ~R2, P1 ;  /* 0x000000ffff027224 */ /* 0x000fe200008e0e02 */
[----:B------:R-:W-:Y:S01]  /*52e0*/  ISETP.NE.U32.AND P1, PT, RZ, UR14, PT ;  /* 0x0000000eff007c0c */ /* 0x000fe2000bf25070 */
[----:B------:R-:W-:Y:S01]  /*52f0*/  FMUL R6, R4, UR13 ;  /* 0x0000000d04067c20 */ /* 0x000fe20008400000 */
[----:B------:R-:W-:Y:S01]  /*5300*/  ULDC UR13, c[0x0][0x648] ;  /* 0x00019200000d7ab9 */ /* 0x000fe20000000800 */
[----:B------:R-:W-:Y:S01]  /*5310*/  IMAD R4, R2, UR8, RZ ;  /* 0x0000000802047c24 */ /* 0x000fe2000f8e02ff */
[----:B------:R-:W-:Y:S01]  /*5320*/  ISETP.NE.AND.EX P1, PT, RZ, UR15, PT, P1 ;  /* 0x0000000fff007c0c */ /* 0x000fe2000bf25310 */
[C---:B------:R-:W-:Y:S01]  /*5330*/  IMAD.WIDE.U32 R2, R5.reuse, UR8, R16 ;  /* 0x0000000805027c25 */ /* 0x040fe2000f8e0010 */
[----:B0-----:R-:W-:Y:S01]  /*5340*/  R2UR UR8, R10 ;  /* 0x000000000a0872ca */ /* 0x001fe200000e0000 */
[----:B------:R-:W0:Y:S02]  /*5350*/  F2I.U32.TRUNC.NTZ R6, R6 ;  /* 0x0000000600067305 */ /* 0x000e24000020f000 */
[----:B------:R-:W-:Y:S01]  /*5360*/  IMAD R5, R5, UR9, R4 ;  /* 0x0000000905057c24 */ /* 0x000fe2000f8e0204 */
[----:B------:R-:W-:-:S03]  /*5370*/  ULDC UR9, c[0x0][0x618] ;  /* 0x0001860000097ab9 */ /* 0x000fc60000000800 */
[----:B------:R-:W-:-:S05]  /*5380*/  IMAD.IADD R3, R3, 0x1, R5 ;  /* 0x0000000103037824 */ /* 0x000fca00078e0205 */
[--C-:B------:R-:W-:Y:S02]  /*5390*/  SHF.R.U64 R10, R2, UR9, R3.reuse ;  /* 0x00000009020a7c19 */ /* 0x100fe40008001203 */
[----:B------:R-:W-:Y:S01]  /*53a0*/  SHF.R.U32.HI R3, RZ, UR9, R3 ;  /* 0x00000009ff037c19 */ /* 0x000fe20008011603 */
[----:B------:R-:W-:Y:S01]  /*53b0*/  ULDC UR9, c[0x0][0x608] ;  /* 0x0001820000097ab9 */ /* 0x000fe20000000800 */
[----:B0-----:R-:W-:Y:S02]  /*53c0*/  R2UR UR10, R6 ;  /* 0x00000000060a72ca */ /* 0x001fe400000e0000 */
[--C-:B------:R-:W-:Y:S02]  /*53d0*/  SHF.R.U64 R12, R10, UR9, R3.reuse ;  /* 0x000000090a0c7c19 */ /* 0x100fe40008001203 */
[----:B------:R-:W-:Y:S01]  /*53e0*/  SHF.R.U32.HI R3, RZ, UR9, R3 ;  /* 0x00000009ff037c19 */ /* 0x000fe20008011603 */
[----:B------:R-:W-:-:S03]  /*53f0*/  UIADD3 UR9, -UR8, URZ, URZ ;  /* 0x0000003f08097290 */ /* 0x000fc6000fffe13f */
[--C-:B------:R-:W-:Y:S01]  /*5400*/  SHF.R.U64 R13, R12, UR11, R3.reuse ;  /* 0x0000000b0c0d7c19 */ /* 0x100fe20008001203 */
[----:B------:R-:W-:Y:S01]  /*5410*/  ULDC UR8, c[0x0][0x144] ;  /* 0x0000510000087ab9 */ /* 0x000fe20000000800 */
[----:B------:R-:W-:-:S03]  /*5420*/  SHF.R.U32.HI R3, RZ, UR11, R3 ;  /* 0x0000000bff037c19 */ /* 0x000fc60008011603 */
[----:B------:R-:W-:Y:S01]  /*5430*/  IMAD.MOV.U32 R2, RZ, RZ, R13 ;  /* 0x000000ffff027224 */ /* 0x000fe200078e000d */
[----:B------:R-:W-:Y:S06]  /*5440*/  @!P1 BRA `(.L_x_109) ;  /* 0x0000000000289947 */ /* 0x000fec0003800000 */
        /* <DEDUP_REMOVED lines=10> */
.L_x_109:
[----:B------:R-:W-:Y:S01]  /*54f0*/  UISETP.NE.AND UP0, UPT, UR38, URZ, UPT ;  /* 0x0000003f2600728c */ /* 0x000fe2000bf05270 */
[----:B------:R-:W-:Y:S01]  /*5500*/  SHF.R.U64 R3, R2, UR13, R3 ;  /* 0x0000000d02037c19 */ /* 0x000fe20008001203 */
[----:B------:R-:W-:Y:S01]  /*5510*/  UIADD3 UR10, -UR10, URZ, URZ ;  /* 0x0000003f0a0a7290 */ /* 0x000fe2000fffe13f */
[----:B------:R-:W-:Y:S01]  /*5520*/  LOP3.LUT R2, R12, UR6, RZ, 0xc0, !PT ;  /* 0x000000060c027c12 */ /* 0x000fe2000f8ec0ff */
[----:B------:R-:W-:Y:S01]  /*5530*/  UIMAD UR7, UR8, UR9, UR7 ;  /* 0x00000009080772a4 */ /* 0x000fe2000f8e0207 */
[----:B------:R-:W-:Y:S01]  /*5540*/  LOP3.LUT R5, R10, UR4, RZ, 0xc0, !PT ;  /* 0x000000040a057c12 */ /* 0x000fe2000f8ec0ff */
[----:B------:R-:W-:Y:S01]  /*5550*/  IMAD.MOV R4, RZ, RZ, -R3 ;  /* 0x000000ffff047224 */ /* 0x000fe200078e0a03 */
[----:B------:R-:W-:Y:S01]  /*5560*/  ULDC UR8, c[0x0][0x148] ;  /* 0x0000520000087ab9 */ /* 0x000fe20000000800 */
[----:B------:R-:W-:Y:S01]  /*5570*/  IMAD R18, R3, UR5, R2 ;  /* 0x0000000503127c24 */ /* 0x000fe2000f8e0202 */
[----:B------:R-:W-:Y:S01]  /*5580*/  PLOP3.LUT P1, PT, PT, PT, UP0, 0x80, 0x0 ;  /* 0x000000000000781c */ /* 0x000fe20003f2f008 */
[----:B------:R-:W-:Y:S01]  /*5590*/  IMAD.MOV.U32 R3, RZ, RZ, 0x1 ;  /* 0x00000001ff037424 */ /* 0x000fe200078e00ff */
[----:B------:R-:W-:-:S03]  /*55a0*/  @UP0 UIMAD UR7, UR8, UR10, UR12 ;  /* 0x0000000a080702a4 */ /* 0x000fc6000f8e020c */
[----:B------:R-:W-:Y:S02]  /*55b0*/  ULDC UR8, c[0x0][0x638] ;  /* 0x00018e0000087ab9 */ /* 0x000fe40000000800 */
[----:B------:R-:W-:Y:S02]  /*55c0*/  IMAD R2, R4, UR8, R13 ;  /* 0x0000000804027c24 */ /* 0x000fe4000f8e020d */
[----:B-1----:R-:W-:Y:S01]  /*55d0*/  IMAD R18, R18, R15, UR7 ;  /* 0x0000000712127e24 */ /* 0x002fe2000f8e020f */
[----:B------:R-:W-:Y:S02]  /*55e0*/  ULDC UR7, c[0x0][0x600] ;  /* 0x0001800000077ab9 */ /* 0x000fe40000000800 */
[----:B------:R-:W-:-:S05]  /*55f0*/  IMAD R5, R2, UR7, R5 ;  /* 0x0000000702057c24 */ /* 0x000fca000f8e0205 */
[----:B------:R-:W-:Y:S02]  /*5600*/  SEL R2, R5, R18, !P1 ;  /* 0x0000001205027207 */ /* 0x000fe40004800000 */
[----:B------:R-:W-:-:S07]  /*5610*/  SEL R18, R18, R5, !P1 ;  /* 0x0000000512127207 */ /* 0x000fce0004800000 */
.L_x_107:
[----:B------:R-:W-:Y:S05]  /*5620*/  BSYNC B1 ;  /* 0x0000000000017941 */ /* 0x000fea0003800000 */
.L_x_106:
[----:B------:R-:W-:-:S13]  /*5630*/  LOP3.LUT P1, RZ, R3, 0xff, RZ, 0xc0, !PT ;  /* 0x000000ff03ff7812 */ /* 0x000fda000782c0ff */
[----:B------:R-:W-:Y:S05]  /*5640*/  @P1 BRA `(.L_x_110) ;  /* 0xfffffff400441947 */ /* 0x000fea000383ffff */
[----:B------:R-:W-:Y:S05]  /*5650*/  BSYNC B0 ;  /* 0x0000000000007941 */ /* 0x000fea0003800000 */
.L_x_98:
[----:B------:R-:W-:-:S03]  /*5660*/  UMOV UR7, 0xffffffff ;  /* 0xffffffff00077882 */ /* 0x000fc60000000000 */
[----:B------:R-:W-:Y:S05]  /*5670*/  BRA.DIV UR7, `(.L_x_111) ;  /* 0x0000000607447947 */ /* 0x000fea000b800000 */
[----:B------:R-:W-:-:S13]  /*5680*/  ELECT P6, URZ, PT ;  /* 0x00000000003f782f */ /* 0x000fda00038c0000 */
.L_x_127:
[----:B------:R-:W-:Y:S04]  /*5690*/  BSSY B0, `(.L_x_112) ;  /* 0x000002c000007945 */ /* 0x000fe80003800000 */
[----:B------:R-:W-:Y:S05]  /*56a0*/  @!P6 BRA `(.L_x_113) ;  /* 0x0000000000a8e947 */ /* 0x000fea0003800000 */
[----:B------:R-:W-:-:S04]  /*56b0*/  ULOP3.LUT UR7, UR36, 0x2, URZ, 0xfc, !UPT ;  /* 0x0000000224077892 */ /* 0x000fc8000f8efc3f */
[----:B------:R-:W-:-:S06]  /*56c0*/  UISETP.NE.AND UP0, UPT, UR7, 0x3, UPT ;  /* 0x000000030700788c */ /* 0x000fcc000bf05270 */
[----:B------:R-:W-:-:S13]  /*56d0*/  PLOP3.LUT P0, PT, PT, PT, UP0, 0x80, 0x0 ;  /* 0x000000000000781c */ /* 0x000fda0003f0f008 */
[----:B------:R-:W-:Y:S05]  /*56e0*/  @!P0 BRA `(.L_x_114) ;  /* 0x0000000000048947 */ /* 0x000fea0003800000 */
[----:B------:R-:W-:Y:S01]  /*56f0*/  BPT.TRAP 0x1 ;  /* 0x000000040000795c */ /* 0x000fe20000300000 */
.L_x_114:
[----:B------:R-:W0:Y:S01]  /*5700*/  S2R R3, SR_CgaCtaId ;  /* 0x0000000000037919 */ /* 0x000e220000008800 */
[----:B------:R-:W-:-:S04]  /*5710*/  MOV R2, 0x400 ;  /* 0x0000040000027802 */ /* 0x000fc80000000f00 */
[----:B0-----:R-:W-:Y:S02]  /*5720*/  LEA R3, R3, R2, 0x18 ;  /* 0x0000000203037211 */ /* 0x001fe400078ec0ff */
[----:B------:R-:W-:-:S03]  /*5730*/  SHF.L.U32 R2, R8, 0x1f, RZ ;  /* 0x0000001f08027819 */ /* 0x000fc600000006ff */
[----:B------:R-:W-:-:S04]  /*5740*/  VIADD R3, R3, 0x20 ;  /* 0x0000002003037836 */ /* 0x000fc80000000000 */
[C---:B------:R-:W-:Y:S02]  /*5750*/  IMAD R7, R0.reuse, 0x8, R3 ;  /* 0x0000000800077824 */ /* 0x040fe400078e0203 */
[----:B------:R-:W-:Y:S02]  /*5760*/  VIADD R0, R0, 0x1 ;  /* 0x0000000100007836 */ /* 0x000fe40000000000 */
[----:B------:R-:W0:Y:S03]  /*5770*/  SYNCS.PHASECHK.TRANS64.TRYWAIT P0, [R7+URZ], R2 ;  /* 0x00000002070075a7 */ /* 0x000e26000800017f */
[----:B------:R-:W-:-:S04]  /*5780*/  ISETP.NE.AND P1, PT, R0, 0x4, PT ;  /* 0x000000040000780c */ /* 0x000fc80003f25270 */
[----:B------:R-:W-:Y:S02]  /*5790*/  SEL R5, RZ, 0x1, P1 ;  /* 0x00000001ff057807 */ /* 0x000fe40000800000 */
[----:B------:R-:W-:Y:S02]  /*57a0*/  SEL R0, R0, RZ, P1 ;  /* 0x000000ff00007207 */ /* 0x000fe40000800000 */
[----:B------:R-:W-:-:S03]  /*57b0*/  LOP3.LUT R5, R8, R5, RZ, 0x3c, !PT ;  /* 0x0000000508057212 */ /* 0x000fc600078e3cff */
[----:B------:R-:W-:Y:S01]  /*57c0*/  IMAD R9, R0, 0x8, R3 ;  /* 0x0000000800097824 */ /* 0x000fe200078e0203 */
[----:B------:R-:W-:Y:S01]  /*57d0*/  SHF.L.U32 R4, R5, 0x1f, RZ ;  /* 0x0000001f05047819 */ /* 0x000fe200000006ff */
[----:B0-----:R-:W-:Y:S06]  /*57e0*/  @!P0 BRA `(.L_x_115) ;  /* 0x0000000400088947 */ /* 0x001fec0003800000 */
.L_x_128:
[----:B------:R-:W1:Y:S01]  /*57f0*/  SYNCS.PHASECHK.TRANS64.TRYWAIT P0, [R9+URZ], R4 ;  /* 0x00000004090075a7 */ /* 0x000e62000800017f */
[----:B------:R-:W-:-:S05]  /*5800*/  VIADD R0, R0, 0x1 ;  /* 0x0000000100007836 */ /* 0x000fca0000000000 */
[----:B------:R-:W-:-:S04]  /*5810*/  ISETP.NE.AND P1, PT, R0, 0x4, PT ;  /* 0x000000040000780c */ /* 0x000fc80003f25270 */
[----:B0-----:R-:W-:Y:S02]  /*5820*/  SEL R2, RZ, 0x1, P1 ;  /* 0x00000001ff027807 */ /* 0x001fe40000800000 */
[----:B------:R-:W-:Y:S02]  /*5830*/  SEL R0, R0, RZ, P1 ;  /* 0x000000ff00007207 */ /* 0x000fe40000800000 */
[----:B------:R-:W-:-:S03]  /*5840*/  LOP3.LUT R7, R5, R2, RZ, 0x3c, !PT ;  /* 0x0000000205077212 */ /* 0x000fc600078e3cff */
[----:B------:R-:W-:Y:S01]  /*5850*/  IMAD R6, R0, 0x8, R3 ;  /* 0x0000000800067824 */ /* 0x000fe200078e0203 */
[----:B------:R-:W-:Y:S01]  /*5860*/  SHF.L.U32 R5, R7, 0x1f, RZ ;  /* 0x0000001f07057819 */ /* 0x000fe200000006ff */
[----:B-1----:R-:W-:Y:S06]  /*5870*/  @!P0 BRA `(.L_x_116) ;  /* 0x0000000000f88947 */ /* 0x002fec0003800000 */
.L_x_129:
[----:B------:R-:W1:Y:S01]  /*5880*/  SYNCS.PHASECHK.TRANS64.TRYWAIT P0, [R6+URZ], R5 ;  /* 0x00000005060075a7 */ /* 0x000e62000800017f */
[----:B------:R-:W-:-:S05]  /*5890*/  VIADD R0, R0, 0x1 ;  /* 0x0000000100007836 */ /* 0x000fca0000000000 */
[----:B------:R-:W-:-:S04]  /*58a0*/  ISETP.NE.AND P1, PT, R0, 0x4, PT ;  /* 0x000000040000780c */ /* 0x000fc80003f25270 */
[----:B------:R-:W-:Y:S02]  /*58b0*/  SEL R2, RZ, 0x1, P1 ;  /* 0x00000001ff027807 */ /* 0x000fe40000800000 */
[----:B------:R-:W-:Y:S02]  /*58c0*/  SEL R0, R0, RZ, P1 ;  /* 0x000000ff00007207 */ /* 0x000fe40000800000 */
[----:B------:R-:W-:Y:S01]  /*58d0*/  LOP3.LUT R2, R7, R2, RZ, 0x3c, !PT ;  /* 0x0000000207027212 */ /* 0x000fe200078e3cff */
[----:B-1----:R-:W-:Y:S06]  /*58e0*/  @!P0 BRA `(.L_x_117) ;  /* 0x0000000000f08947 */ /* 0x002fec0003800000 */
.L_x_130:
[----:B------:R-:W-:Y:S01]  /*58f0*/  IMAD R3, R0, 0x8, R3 ;  /* 0x0000000800037824 */ /* 0x000fe200078e0203 */
[----:B------:R-:W-:-:S07]  /*5900*/  SHF.L.U32 R0, R2, 0x1f, RZ ;  /* 0x0000001f02007819 */ /* 0x000fce00000006ff */
.L_x_118:
[----:B--2---:R2:W3:Y:S02]  /*5910*/  SYNCS.PHASECHK.TRANS64.TRYWAIT P0, [R3+URZ], R0 ;  /* 0x00000000030075a7 */ /* 0x0044e4000800017f */
[----:B---3--:R-:W-:Y:S05]  /*5920*/  @!P0 NANOSLEEP.SYNCS 0x989680 ;  /* 0x009896800000895d */ /* 0x008fea0003900000 */
[----:B------:R-:W3:Y:S02]  /*5930*/  @!P0 SYNCS.PHASECHK.TRANS64 P0, [R3+URZ], R0 ;  /* 0x00000000030085a7 */ /* 0x000ee4000800007f */
[----:B---3--:R-:W-:Y:S05]  /*5940*/  @!P0 BRA `(.L_x_118) ;  /* 0xfffffffc00f08947 */ /* 0x008fea000383ffff */
.L_x_113:
[----:B------:R-:W-:Y:S05]  /*5950*/  BSYNC B0 ;  /* 0x0000000000007941 */ /* 0x000fea0003800000 */
.L_x_112:
[----:B------:R-:W-:Y:S05]  /*5960*/  EXIT ;  /* 0x000000000000794d */ /* 0x000fea0003800000 */
.L_x_14:
[----:B0-----:R0:W1:Y:S02]  /*5970*/  SYNCS.PHASECHK.TRANS64.TRYWAIT P0, [R61+URZ], R0 ;  /* 0x000000003d0075a7 */ /* 0x001064000800017f */
[----:B-1----:R-:W-:Y:S05]  /*5980*/  @!P0 NANOSLEEP.SYNCS 0x989680 ;  /* 0x009896800000895d */ /* 0x002fea0003900000 */
[----:B------:R-:W1:Y:S02]  /*5990*/  @!P0 SYNCS.PHASECHK.TRANS64 P0, [R61+URZ], R0 ;  /* 0x000000003d0085a7 */ /* 0x000e64000800007f */
[----:B-1----:R-:W-:Y:S05]  /*59a0*/  @!P0 BRA `(.L_x_14) ;  /* 0xfffffffc00f08947 */ /* 0x002fea000383ffff */
[----:B------:R-:W-:Y:S05]  /*59b0*/  BRA `(.L_x_119) ;  /* 0xffffffbc00187947 */ /* 0x000fea000383ffff */
.L_x_19:
[----:B-1----:R1:W2:Y:S02]  /*59c0*/  SYNCS.PHASECHK.TRANS64.TRYWAIT P1, [R3+URZ], R0 ;  /* 0x00000000030075a7 */ /* 0x0022a4000802017f */
[----:B--2---:R-:W-:Y:S05]  /*59d0*/  @!P1 NANOSLEEP.SYNCS 0x989680 ;  /* 0x009896800000995d */ /* 0x004fea0003900000 */
[----:B------:R-:W2:Y:S02]  /*59e0*/  @!P1 SYNCS.PHASECHK.TRANS64 P1, [R3+URZ], R0 ;  /* 0x00000000030095a7 */ /* 0x000ea4000802007f */
[----:B--2---:R-:W-:Y:S05]  /*59f0*/  @!P1 BRA `(.L_x_19) ;  /* 0xfffffffc00f09947 */ /* 0x004fea000383ffff */
[----:B------:R-:W-:Y:S05]  /*5a00*/  BRA `(.L_x_18) ;  /* 0xffffffbc00807947 */ /* 0x000fea000383ffff */
.L_x_24:
[----:B-1----:R-:W-:-:S04]  /*5a10*/  IMAD.U32 R4, RZ, RZ, UR4 ;  /* 0x00000004ff047e24 */ /* 0x002fc8000f8e00ff */
[----:B------:R1:W2:Y:S03]  /*5a20*/  SYNCS.PHASECHK.TRANS64.TRYWAIT P1, [R4+URZ], R3 ;  /* 0x00000003040075a7 */ /* 0x0002a6000802017f */
[----:B--2---:R-:W-:Y:S05]  /*5a30*/  @!P1 NANOSLEEP.SYNCS 0x989680 ;  /* 0x009896800000995d */ /* 0x004fea0003900000 */
[----:B------:R-:W2:Y:S02]  /*5a40*/  @!P1 SYNCS.PHASECHK.TRANS64 P1, [R4+URZ], R3 ;  /* 0x00000003040095a7 */ /* 0x000ea4000802007f */
[----:B--2---:R-:W-:Y:S05]  /*5a50*/  @!P1 BRA `(.L_x_24) ;  /* 0xfffffffc00ec9947 */ /* 0x004fea000383ffff */
[----:B------:R-:W-:Y:S05]  /*5a60*/  BRA `(.L_x_23) ;  /* 0xffffffbc00f87947 */ /* 0x000fea000383ffff */
.L_x_30:
[----:B--2---:R2:W3:Y:S02]  /*5a70*/  SYNCS.PHASECHK.TRANS64.TRYWAIT P0, [R61+URZ+0x10], R0 ;  /* 0x000010003d0075a7 */ /* 0x0044e4000800017f */
[----:B---3--:R-:W-:Y:S05]  /*5a80*/  @!P0 NANOSLEEP.SYNCS 0x989680 ;  /* 0x009896800000895d */ /* 0x008fea0003900000 */
[----:B------:R-:W3:Y:S02]  /*5a90*/  @!P0 SYNCS.PHASECHK.TRANS64 P0, [R61+URZ+0x10], R0 ;  /* 0x000010003d0085a7 */ /* 0x000ee4000800007f */
[----:B---3--:R-:W-:Y:S05]  /*5aa0*/  @!P0 BRA `(.L_x_30) ;  /* 0xfffffffc00f08947 */ /* 0x008fea000383ffff */
[----:B------:R-:W-:Y:S05]  /*5ab0*/  BRA `(.L_x_120) ;  /* 0xffffffc000f47947 */ /* 0x000fea000383ffff */
.L_x_99:
[----:B------:R-:W-:Y:S01]  /*5ac0*/  BSSY B1, `(.L_x_121) ;  /* 0x0000006000017945 */ /* 0x000fe20003800000 */
[----:B------:R-:W-:-:S07]  /*5ad0*/  IMAD.MOV.U32 R15, RZ, RZ, -0x1 ;  /* 0xffffffffff0f7424 */ /* 0x000fce00078e00ff */
[----:B------:R-:W-:Y:S05]  /*5ae0*/  WARPSYNC.COLLECTIVE R15, `(.L_x_122) ;  /* 0x000000000f0c7348 */ /* 0x000fea0003c00000 */
[----:B------:R-:W-:Y:S02]  /*5af0*/  ELECT P6, UR62, PT ;  /* 0x00000000003e782f */ /* 0x000fe400038c0000 */
[----:B------:R-:W-:Y:S01]  /*5b00*/  MOV R14, UR62 ;  /* 0x0000003e000e7c02 */ /* 0x000fe20008000f00 */
[----:B------:R-:W-:Y:S10]  /*5b10*/  ENDCOLLECTIVE ;  /* 0x000000000000791b */ /* 0x000ff40003800000 */
.L_x_122:
[----:B------:R-:W-:Y:S05]  /*5b20*/  BSYNC B1 ;  /* 0x0000000000017941 */ /* 0x000fea0003800000 */
.L_x_121:
[----:B------:R-:W-:Y:S05]  /*5b30*/  BRA `(.L_x_123) ;  /* 0xfffffff000147947 */ /* 0x000fea000383ffff */
.L_x_102:
[----:B-1----:R1:W2:Y:S02]  /*5b40*/  SYNCS.PHASECHK.TRANS64.TRYWAIT P1, [R7+URZ+0x20], R4 ;  /* 0x00002004070075a7 */ /* 0x0022a4000802017f */
[----:B--2---:R-:W-:Y:S05]  /*5b50*/  @!P1 NANOSLEEP.SYNCS 0x989680 ;  /* 0x009896800000995d */ /* 0x004fea0003900000 */
[----:B------:R-:W2:Y:S02]  /*5b60*/  @!P1 SYNCS.PHASECHK.TRANS64 P1, [R7+URZ+0x20], R4 ;  /* 0x00002004070095a7 */ /* 0x000ea4000802007f */
[----:B--2---:R-:W-:Y:S05]  /*5b70*/  @!P1 BRA `(.L_x_102) ;  /* 0xfffffffc00f09947 */ /* 0x004fea000383ffff */
[----:B------:R-:W-:Y:S05]  /*5b80*/  BRA `(.L_x_124) ;  /* 0xfffffff000487947 */ /* 0x000fea000383ffff */
.L_x_111:
[----:B------:R-:W-:Y:S01]  /*5b90*/  BSSY B0, `(.L_x_125) ;  /* 0x0000006000007945 */ /* 0x000fe20003800000 */
[----:B------:R-:W-:-:S07]  /*5ba0*/  IMAD.MOV.U32 R15, RZ, RZ, -0x1 ;  /* 0xffffffffff0f7424 */ /* 0x000fce00078e00ff */
[----:B------:R-:W-:Y:S05]  /*5bb0*/  WARPSYNC.COLLECTIVE R15, `(.L_x_126) ;  /* 0x000000000f0c7348 */ /* 0x000fea0003c00000 */
[----:B------:R-:W-:Y:S02]  /*5bc0*/  ELECT P6, UR62, PT ;  /* 0x00000000003e782f */ /* 0x000fe400038c0000 */
[----:B------:R-:W-:Y:S01]  /*5bd0*/  MOV R14, UR62 ;  /* 0x0000003e000e7c02 */ /* 0x000fe20008000f00 */
[----:B------:R-:W-:Y:S10]  /*5be0*/  ENDCOLLECTIVE ;  /* 0x000000000000791b */ /* 0x000ff40003800000 */
.L_x_126:
[----:B------:R-:W-:Y:S05]  /*5bf0*/  BSYNC B0 ;  /* 0x0000000000007941 */ /* 0x000fea0003800000 */
.L_x_125:
[----:B------:R-:W-:Y:S05]  /*5c00*/  BRA `(.L_x_127) ;  /* 0xfffffff800a07947 */ /* 0x000fea000383ffff */
.L_x_115:
[----:B0-----:R0:W1:Y:S02]  /*5c10*/  SYNCS.PHASECHK.TRANS64.TRYWAIT P0, [R7+URZ], R2 ;  /* 0x00000002070075a7 */ /* 0x001064000800017f */
[----:B-1----:R-:W-:Y:S05]  /*5c20*/  @!P0 NANOSLEEP.SYNCS 0x989680 ;  /* 0x009896800000895d */ /* 0x002fea0003900000 */
[----:B------:R-:W1:Y:S02]  /*5c30*/  @!P0 SYNCS.PHASECHK.TRANS64 P0, [R7+URZ], R2 ;  /* 0x00000002070085a7 */ /* 0x000e64000800007f */
[----:B-1----:R-:W-:Y:S05]  /*5c40*/  @!P0 BRA `(.L_x_115) ;  /* 0xfffffffc00f08947 */ /* 0x002fea000383ffff */
[----:B------:R-:W-:Y:S05]  /*5c50*/  BRA `(.L_x_128) ;  /* 0xfffffff800e47947 */ /* 0x000fea000383ffff */
.L_x_116:
[----:B0-----:R0:W1:Y:S02]  /*5c60*/  SYNCS.PHASECHK.TRANS64.TRYWAIT P0, [R9+URZ], R4 ;  /* 0x00000004090075a7 */ /* 0x001064000800017f */
[----:B-1----:R-:W-:Y:S05]  /*5c70*/  @!P0 NANOSLEEP.SYNCS 0x989680 ;  /* 0x009896800000895d */ /* 0x002fea0003900000 */
[----:B------:R-:W1:Y:S02]  /*5c80*/  @!P0 SYNCS.PHASECHK.TRANS64 P0, [R9+URZ], R4 ;  /* 0x00000004090085a7 */ /* 0x000e64000800007f */
[----:B-1----:R-:W-:Y:S05]  /*5c90*/  @!P0 BRA `(.L_x_116) ;  /* 0xfffffffc00f08947 */ /* 0x002fea000383ffff */
[----:B------:R-:W-:Y:S05]  /*5ca0*/  BRA `(.L_x_129) ;  /* 0xfffffff800f47947 */ /* 0x000fea000383ffff */
.L_x_117:
[----:B-1----:R1:W2:Y:S02]  /*5cb0*/  SYNCS.PHASECHK.TRANS64.TRYWAIT P0, [R6+URZ], R5 ;  /* 0x00000005060075a7 */ /* 0x0022a4000800017f */
[----:B--2---:R-:W-:Y:S05]  /*5cc0*/  @!P0 NANOSLEEP.SYNCS 0x989680 ;  /* 0x009896800000895d */ /* 0x004fea0003900000 */
[----:B------:R-:W2:Y:S02]  /*5cd0*/  @!P0 SYNCS.PHASECHK.TRANS64 P0, [R6+URZ], R5 ;  /* 0x00000005060085a7 */ /* 0x000ea4000800007f */
[----:B--2---:R-:W-:Y:S05]  /*5ce0*/  @!P0 BRA `(.L_x_117) ;  /* 0xfffffffc00f08947 */ /* 0x004fea000383ffff */
[----:B------:R-:W-:Y:S05]  /*5cf0*/  BRA `(.L_x_130) ;  /* 0xfffffff800fc7947 */ /* 0x000fea000383ffff */
.L_x_131:
[----:B------:R-:W-:-:S00]  /*5d00*/  BRA `(.L_x_131) ;  /* 0xfffffffc00fc7947 */ /* 0x000fc0000383ffff */
[----:B------:R-:W-:-:S00]  /*5d10*/  NOP ;  /* 0x0000000000007918 */ /* 0x000fc00000000000 */
        /* <DEDUP_REMOVED lines=14> */
.L_x_132:


//--------------------- .nv.global.init           --------------------------
	.section	.nv.global.init,"aw",@progbits
.nv.global.init:
	.type		$str$22,@object
	.size		$str$22,($str$23 - $str$22)
$str$22:
        /*0000*/ 	.byte	0x6b, 0x5f, 0x74, 0x69, 0x6c, 0x65, 0x5f, 0x63, 0x6f, 0x75, 0x6e, 0x74, 0x20, 0x3e, 0x3d, 0x20
        /*0010*/ 	.byte	0x31, 0x00
	.type		$str$23,@object
	.size		$str$23,(__unnamed_1 - $str$23)
$str$23:
        /*0012*/ 	.byte	0x2f, 0x74, 0x6d, 0x70, 0x2f, 0x63, 0x75, 0x74, 0x6c, 0x61, 0x73, 0x73, 0x5f, 0x73, 0x77, 0x65
        /*0022*/ 	.byte	0x65, 0x70, 0x5f, 0x73, 0x72, 0x63, 0x2f, 0x69, 0x6e, 0x63, 0x6c, 0x75, 0x64, 0x65, 0x2f, 0x63
        /*0032*/ 	.byte	0x75, 0x74, 0x6c, 0x61, 0x73, 0x73, 0x2f, 0x67, 0x65, 0x6d, 0x6d, 0x2f, 0x63, 0x6f, 0x6c, 0x6c
        /*0042*/ 	.byte	0x65, 0x63, 0x74, 0x69, 0x76, 0x65, 0x2f, 0x73, 0x6d, 0x39, 0x30, 0x5f, 0x6d, 0x6d, 0x61, 0x5f
        /*0052*/ 	.byte	0x74, 0x6d, 0x61, 0x5f, 0x67, 0x6d, 0x6d, 0x61, 0x5f, 0x73, 0x73, 0x5f, 0x77, 0x61, 0x72, 0x70
        /*0062*/ 	.byte	0x73, 0x70, 0x65, 0x63, 0x69, 0x61, 0x6c, 0x69, 0x7a, 0x65, 0x64, 0x2e, 0x68, 0x70, 0x70, 0x00
	.type		__unnamed_1,@object
	.size		__unnamed_1,(.L_0 - __unnamed_1)
__unnamed_1:
        /*0072*/ 	.byte	0x76, 0x6f, 0x69, 0x64, 0x20, 0x63, 0x75, 0x74, 0x6c, 0x61, 0x73, 0x73, 0x3a, 0x3a, 0x67, 0x65
        /* <DEDUP_REMOVED lines=179> */
        /*0bb2*/ 	.byte	0x74, 0x65, 0x3a, 0x3a, 0x69, 0x64, 0x65, 0x6e, 0x74, 0x69, 0x74, 0x79, 0x5d, 0x00
.L_0:


//--------------------- .nv.shared._ZN7cutlass13device_kernelINS_4gemm6kernel13GemmUniversalIN4cute5tupleIJiiiiEEENS1_10collective13CollectiveMmaINS1_34MainloopSm90TmaGmmaWarpSpecializedILi4ENS5_IJNS4_1CILi1EEESB_SB_EEENS1_32KernelTmaWarpSpecializedPingpongEEENS5_IJNSA_ILi64EEESF_NSA_ILi32EEEEEENS_10bfloat16_tENS5_IJlSB_lEEESI_SJ_NS4_8TiledMMAINS4_8MMA_AtomIJNS4_4SM904GMMA27MMA_64x64x16_F32BF16BF16_SSILNSN_5MajorE0ELSP_0ELNSN_7ScaleInE1ELSQ_1EEEEEENS4_6LayoutISC_NS5_IJNSA_ILi0EEESU_SU_EEEEENS5_IJNS4_10UnderscoreESX_SX_EEEEENS4_13SM90_TMA_LOADENS4_14ComposedLayoutINS4_7SwizzleILi2ELi4ELi3EEENS4_18smem_ptr_flag_bitsILi16EEENST_INS5_IJNSA_ILi8EEESG_EEENS5_IJSG_SB_EEEEEEEvNS4_8identityES10_S1A_vS1B_EENS_8epilogue10collective6detail29Sm90TmaWarpSpecializedAdapterINS1E_15DefaultEpilogueISI_SJ_SJ_NS1D_6thread17LinearCombinationISI_Li1EffLNS1I_9ScaleType4KindE0ELNS_15FloatRoundStyleE2ESI_EENS1_15EpilogueDefaultEEEEEvvEEEEvNT_6ParamsE --------------------------
	.section	.nv.shared._ZN7cutlass13device_kernelINS_4gemm6kernel13GemmUniversalIN4cute5tupleIJiiiiEEENS1_10collective13CollectiveMmaINS1_34MainloopSm90TmaGmmaWarpSpecializedILi4ENS5_IJNS4_1CILi1EEESB_SB_EEENS1_32KernelTmaWarpSpecializedPingpongEEENS5_IJNSA_ILi64EEESF_NSA_ILi32EEEEEENS_10bfloat16_tENS5_IJlSB_lEEESI_SJ_NS4_8TiledMMAINS4_8MMA_AtomIJNS4_4SM904GMMA27MMA_64x64x16_F32BF16BF16_SSILNSN_5MajorE0ELSP_0ELNSN_7ScaleInE1ELSQ_1EEEEEENS4_6LayoutISC_NS5_IJNSA_ILi0EEESU_SU_EEEEENS5_IJNS4_10UnderscoreESX_SX_EEEEENS4_13SM90_TMA_LOADENS4_14ComposedLayoutINS4_7SwizzleILi2ELi4ELi3EEENS4_18smem_ptr_flag_bitsILi16EEENST_INS5_IJNSA_ILi8EEESG_EEENS5_IJSG_SB_EEEEEEEvNS4_8identityES10_S1A_vS1B_EENS_8epilogue10collective6detail29Sm90TmaWarpSpecializedAdapterINS1E_15DefaultEpilogueISI_SJ_SJ_NS1D_6thread17LinearCombinationISI_Li1EffLNS1I_9ScaleType4KindE0ELNS_15FloatRoundStyleE2ESI_EENS1_15EpilogueDefaultEEEEEvvEEEEvNT_6ParamsE,"aw",@nobits
	.sectionflags	@""
	.align	16
	.zero		1024


//--------------------- .nv.shared.reserved.0     --------------------------
	.section	.nv.shared.reserved.0,"aw",@nobits
	.weak		__nv_reservedSMEM_offset_0_alias
	.size		__nv_reservedSMEM_offset_0_alias, 0, 0
	.other		__nv_reservedSMEM_offset_0_alias,@"STO_CUDA_RESERVED_SHARED STV_DEFAULT"
__nv_reservedSMEM_offset_0_alias:
	.zero		0


//--------------------- .nv.global                --------------------------
	.section	.nv.global,"aw",@nobits
.nv.global:
	.type		_ZN40_INTERNAL_7e3bd0f6_4_k_cu_3f44e823_219714cute1_E,@object
	.size		_ZN40_INTERNAL_7e3bd0f6_4_k_cu_3f44e823_219714cute1_E,(_ZN40_INTERNAL_7e3bd0f6_4_k_cu_3f44e823_219714cuda3std3__45__cpo6cbeginE - _ZN40_INTERNAL_7e3bd0f6_4_k_cu_3f44e823_219714cute1_E)
_ZN40_INTERNAL_7e3bd0f6_4_k_cu_3f44e823_219714cute1_E:
	.zero		1
	.type		_ZN40_INTERNAL_7e3bd0f6_4_k_cu_3f44e823_219714cuda3std3__45__cpo6cbeginE,@object
	.size		_ZN40_INTERNAL_7e3bd0f6_4_k_cu_3f44e823_219714cuda3std3__45__cpo6cbeginE,(_ZN40_INTERNAL_7e3bd0f6_4_k_cu_3f44e823_219714cuda3std3__48in_placeE - _ZN40_INTERNAL_7e3bd0f6_4_k_cu_3f44e823_219714cuda3std3__45__cpo6cbeginE)
_ZN40_INTERNAL_7e3bd0f6_4_k_cu_3f44e823_219714cuda3std3__45__cpo6cbeginE:
	.zero		1
	.type		_ZN40_INTERNAL_7e3bd0f6_4_k_cu_3f44e823_219714cuda3std3__48in_placeE,@object
	.size		_ZN40_INTERNAL_7e3bd0f6_4_k_cu_3f44e823_219714cuda3std3__48in_placeE,(_ZN40_INTERNAL_7e3bd0f6_4_k_cu_3f44e823_219714cuda3std6ranges3__45__cpo9iter_moveE - _ZN40_INTERNAL_7e3bd0f6_4_k_cu_3f44e823_219714cuda3std3__48in_placeE)
_ZN40_INTERNAL_7e3bd0f6_4_k_cu_3f44e823_219714cuda3std3__48in_placeE:
	.zero		1
	.type		_ZN40_INTERNAL_7e3bd0f6_4_k_cu_3f44e823_219714cuda3std6ranges3__45__cpo9iter_moveE,@object
	.size		_ZN40_INTERNAL_7e3bd0f6_4_k_cu_3f44e823_219714cuda3std6ranges3__45__cpo9iter_moveE,(_ZN40_INTERNAL_7e3bd0f6_4_k_cu_3f44e823_219714cuda3std3__45__cpo5beginE - _ZN40_INTERNAL_7e3bd0f6_4_k_cu_3f44e823_219714cuda3std6ranges3__45__cpo9iter_moveE)
_ZN40_INTERNAL_7e3bd0f6_4_k_cu_3f44e823_219714cuda3std6ranges3__45__cpo9iter_moveE:
	.zero		1
	.type		_ZN40_INTERNAL_7e3bd0f6_4_k_cu_3f44e823_219714cuda3std3__45__cpo5beginE,@object
	.size		_ZN40_INTERNAL_7e3bd0f6_4_k_cu_3f44e823_219714cuda3std3__45__cpo5beginE,(_ZN40_INTERNAL_7e3bd0f6_4_k_cu_3f44e823_219714cuda3std3__442_GLOBAL__N__7e3bd0f6_4_k_cu_3f44e823_219716ignoreE - _ZN40_INTERNAL_7e3bd0f6_4_k_cu_3f44e823_219714cuda3std3__45__cpo5beginE)
_ZN40_INTERNAL_7e3bd0f6_4_k_cu_3f44e823_219714cuda3std3__45__cpo5beginE:
	.zero		1
	.type		_ZN40_INTERNAL_7e3bd0f6_4_k_cu_3f44e823_219714cuda3std3__442_GLOBAL__N__7e3bd0f6_4_k_cu_3f44e823_219716ignoreE,@object
	.size		_ZN40_INTERNAL_7e3bd0f6_4_k_cu_3f44e823_219714cuda3std3__442_GLOBAL__N__7e3bd0f6_4_k_cu_3f44e823_219716ignoreE,(_ZN40_INTERNAL_7e3bd0f6_4_k_cu_3f44e823_219714cute7productE - _ZN40_INTERNAL_7e3bd0f6_4_k_cu_3f44e823_219714cuda3std3__442_GLOBAL__N__7e3bd0f6_4_k_cu_3f44e823_219716ignoreE)
_ZN40_INTERNAL_7e3bd0f6_4_k_cu_3f44e823_219714cuda3std3__442_GLOBAL__N__7e3bd0f6_4_k_cu_3f44e823_219716ignoreE:
	.zero		1
	.type		_ZN40_INTERNAL_7e3bd0f6_4_k_cu_3f44e823_219714cute7productE,@object
	.size		_ZN40_INTERNAL_7e3bd0f6_4_k_cu_3f44e823_219714cute7productE,(_ZN40_INTERNAL_7e3bd0f6_4_k_cu_3f44e823_219714cuda3std3__45__cpo3endE - _ZN40_INTERNAL_7e3bd0f6_4_k_cu_3f44e823_219714cute7productE)
_ZN40_INTERNAL_7e3bd0f6_4_k_cu_3f44e823_219714cute7productE:
	.zero		1
	.type		_ZN40_INTERNAL_7e3bd0f6_4_k_cu_3f44e823_219714cuda3std3__45__cpo3endE,@object
	.size		_ZN40_INTERNAL_7e3bd0f6_4_k_cu_3f44e823_219714cuda3std3__45__cpo3endE,(_ZN40_INTERNAL_7e3bd0f6_4_k_cu_3f44e823_219714cuda3std3__419piecewise_constructE - _ZN40_INTERNAL_7e3bd0f6_4_k_cu_3f44e823_219714cuda3std3__45__cpo3endE)
_ZN40_INTERNAL_7e3bd0f6_4_k_cu_3f44e823_219714cuda3std3__45__cpo3endE:
	.zero		1
	.type		_ZN40_INTERNAL_7e3bd0f6_4_k_cu_3f44e823_219714cuda3std3__419piecewise_constructE,@object
	.size		_ZN40_INTERNAL_7e3bd0f6_4_k_cu_3f44e823_219714cuda3std3__419piecewise_constructE,(_ZN40_INTERNAL_7e3bd0f6_4_k_cu_3f44e823_219714cuda3std3__45__cpo4cendE - _ZN40_INTERNAL_7e3bd0f6_4_k_cu_3f44e823_219714cuda3std3__419piecewise_constructE)
_ZN40_INTERNAL_7e3bd0f6_4_k_cu_3f44e823_219714cuda3std3__419piecewise_constructE:
	.zero		1
	.type		_ZN40_INTERNAL_7e3bd0f6_4_k_cu_3f44e823_219714cuda3std3__45__cpo4cendE,@object
	.size		_ZN40_INTERNAL_7e3bd0f6_4_k_cu_3f44e823_219714cuda3std3__45__cpo4cendE,(_ZN40_INTERNAL_7e3bd0f6_4_k_cu_3f44e823_219714cuda3std6ranges3__45__cpo4swapE - _ZN40_INTERNAL_7e3bd0f6_4_k_cu_3f44e823_219714cuda3std3__45__cpo4cendE)
_ZN40_INTERNAL_7e3bd0f6_4_k_cu_3f44e823_219714cuda3std3__45__cpo4cendE:
	.zero		1
	.type		_ZN40_INTERNAL_7e3bd0f6_4_k_cu_3f44e823_219714cuda3std6ranges3__45__cpo4swapE,@object
	.size		_ZN40_INTERNAL_7e3bd0f6_4_k_cu_3f44e823_219714cuda3std6ranges3__45__cpo4swapE,(.L_8 - _ZN40_INTERNAL_7e3bd0f6_4_k_cu_3f44e823_219714cuda3std6ranges3__45__cpo4swapE)
_ZN40_INTERNAL_7e3bd0f6_4_k_cu_3f44e823_219714cuda3std6ranges3__45__cpo4swapE:
	.zero		1
.L_8:


//--------------------- .nv.constant0._ZN7cutlass13device_kernelINS_4gemm6kernel13GemmUniversalIN4cute5tupleIJiiiiEEENS1_10collective13CollectiveMmaINS1_34MainloopSm90TmaGmmaWarpSpecializedILi4ENS5_IJNS4_1CILi1EEESB_SB_EEENS1_32KernelTmaWarpSpecializedPingpongEEENS5_IJNSA_ILi64EEESF_NSA_ILi32EEEEEENS_10bfloat16_tENS5_IJlSB_lEEESI_SJ_NS4_8TiledMMAINS4_8MMA_AtomIJNS4_4SM904GMMA27MMA_64x64x16_F32BF16BF16_SSILNSN_5MajorE0ELSP_0ELNSN_7ScaleInE1ELSQ_1EEEEEENS4_6LayoutISC_NS5_IJNSA_ILi0EEESU_SU_EEEEENS5_IJNS4_10UnderscoreESX_SX_EEEEENS4_13SM90_TMA_LOADENS4_14ComposedLayoutINS4_7SwizzleILi2ELi4ELi3EEENS4_18smem_ptr_flag_bitsILi16EEENST_INS5_IJNSA_ILi8EEESG_EEENS5_IJSG_SB_EEEEEEEvNS4_8identityES10_S1A_vS1B_EENS_8epilogue10collective6detail29Sm90TmaWarpSpecializedAdapterINS1E_15DefaultEpilogueISI_SJ_SJ_NS1D_6thread17LinearCombinationISI_Li1EffLNS1I_9ScaleType4KindE0ELNS_15FloatRoundStyleE2ESI_EENS1_15EpilogueDefaultEEEEEvvEEEEvNT_6ParamsE --------------------------
	.section	.nv.constant0._ZN7cutlass13device_kernelINS_4gemm6kernel13GemmUniversalIN4cute5tupleIJiiiiEEENS1_10collective13CollectiveMmaINS1_34MainloopSm90TmaGmmaWarpSpecializedILi4ENS5_IJNS4_1CILi1EEESB_SB_EEENS1_32KernelTmaWarpSpecializedPingpongEEENS5_IJNSA_ILi64EEESF_NSA_ILi32EEEEEENS_10bfloat16_tENS5_IJlSB_lEEESI_SJ_NS4_8TiledMMAINS4_8MMA_AtomIJNS4_4SM904GMMA27MMA_64x64x16_F32BF16BF16_SSILNSN_5MajorE0ELSP_0ELNSN_7ScaleInE1ELSQ_1EEEEEENS4_6LayoutISC_NS5_IJNSA_ILi0EEESU_SU_EEEEENS5_IJNS4_10UnderscoreESX_SX_EEEEENS4_13SM90_TMA_LOADENS4_14ComposedLayoutINS4_7SwizzleILi2ELi4ELi3EEENS4_18smem_ptr_flag_bitsILi16EEENST_INS5_IJNSA_ILi8EEESG_EEENS5_IJSG_SB_EEEEEEEvNS4_8identityES10_S1A_vS1B_EENS_8epilogue10collective6detail29Sm90TmaWarpSpecializedAdapterINS1E_15DefaultEpilogueISI_SJ_SJ_NS1D_6thread17LinearCombinationISI_Li1EffLNS1I_9ScaleType4KindE0ELNS_15FloatRoundStyleE2ESI_EENS1_15EpilogueDefaultEEEEEvvEEEEvNT_6ParamsE,"a",@progbits
	.sectionflags	@""
	.align	4
.nv.constant0._ZN7cutlass13device_kernelINS_4gemm6kernel13GemmUniversalIN4cute5tupleIJiiiiEEENS1_10collective13CollectiveMmaINS1_34MainloopSm90TmaGmmaWarpSpecializedILi4ENS5_IJNS4_1CILi1EEESB_SB_EEENS1_32KernelTmaWarpSpecializedPingpongEEENS5_IJNSA_ILi64EEESF_NSA_ILi32EEEEEENS_10bfloat16_tENS5_IJlSB_lEEESI_SJ_NS4_8TiledMMAINS4_8MMA_AtomIJNS4_4SM904GMMA27MMA_64x64x16_F32BF16BF16_SSILNSN_5MajorE0ELSP_0ELNSN_7ScaleInE1ELSQ_1EEEEEENS4_6LayoutISC_NS5_IJNSA_ILi0EEESU_SU_EEEEENS5_IJNS4_10UnderscoreESX_SX_EEEEENS4_13SM90_TMA_LOADENS4_14ComposedLayoutINS4_7SwizzleILi2ELi4ELi3EEENS4_18smem_ptr_flag_bitsILi16EEENST_INS5_IJNSA_ILi8EEESG_EEENS5_IJSG_SB_EEEEEEEvNS4_8identityES10_S1A_vS1B_EENS_8epilogue10collective6detail29Sm90TmaWarpSpecializedAdapterINS1E_15DefaultEpilogueISI_SJ_SJ_NS1D_6thread17LinearCombinationISI_Li1EffLNS1I_9ScaleType4KindE0ELNS_15FloatRoundStyleE2ESI_EENS1_15EpilogueDefaultEEEEEvvEEEEvNT_6ParamsE:
	.zero		1664


//--------------------- SYMBOLS --------------------------

	.type		.nv.reservedSmem.offset0,@object
	.size		.nv.reservedSmem.offset0,0x4
	.type		__assertfail,@function
